	.target	sm_100a

	.elftype	@"ET_EXEC"


//--------------------- .note.nv.tkinfo           --------------------------
	.section	.note.nv.tkinfo,"",@"SHT_NOTE"
	.sectionflags	@"SHF_NOTE_NV_TKINFO"
	.tkinfo
        /*0018*/ 	.word	0x00000002
        /*0030*/ 	.string	""
        /*0030*/ 	.string	"ptxas"
        /*0030*/ 	.string	"Cuda compilation tools, release 13.0, V13.0.88"
        /*0030*/ 	.string	"Build cuda_13.0.r13.0/compiler.36424714_0"
        /*0030*/ 	.string	"-arch sm_100a -m 64 "



//--------------------- .note.nv.cuinfo           --------------------------
	.section	.note.nv.cuinfo,"",@"SHT_NOTE"
	.sectionflags	@"SHF_NOTE_NV_CUINFO"
        /*0018*/ 	.short	0x0002
        /*001a*/ 	.short	0x0064
        /*001c*/ 	.short	0x0082
	.zero		2


//--------------------- .nv.info                  --------------------------
	.section	.nv.info,"",@"SHT_CUDA_INFO"
	.align	4


	//----- nvinfo : EIATTR_REGCOUNT
	.align		4
        /*0000*/ 	.byte	0x04, 0x2f
        /*0002*/ 	.short	(.L_19 - .L_18)
	.align		4
.L_18:
        /*0004*/ 	.word	index@(_ZN7cutlass13device_kernelINS_4gemm6kernel13GemmUniversalIN4cute5tupleIJiiiiEEENS1_10collective13CollectiveMmaINS1_35MainloopSm100TmaUmmaWarpSpecializedILi3ELi2ELi4ENS5_IJNS4_1CILi2EEENSA_ILi1EEESC_EEEEENS5_IJNSA_ILi64EEENSA_ILi128EEESF_EEENS_6half_tENS5_IJlSC_lEEESI_SJ_NS4_8TiledMMAINS4_8MMA_AtomIJNS4_20SM100_MMA_F16BF16_SSISI_SI_fLi64ELi128ELNS4_4UMMA5MajorE0ELSO_0ELNSN_7ScaleInE0ELSP_0EEEEEENS4_6LayoutINS5_IJSC_SC_SC_EEENS5_IJNSA_ILi0EEESU_SU_EEEEENS5_IJNS4_10UnderscoreESX_SX_EEEEENS4_13SM90_TMA_LOADENS4_14ComposedLayoutINS4_7SwizzleILi3ELi4ELi3EEENS4_18smem_ptr_flag_bitsILi16EEENSS_INS5_IJNSA_ILi8EEESF_EEENS5_IJSF_SC_EEEEEEEvNS4_8identityENS4_23SM90_TMA_LOAD_MULTICASTES1A_vS1B_EENS_8epilogue10collective18CollectiveEpilogueINS1E_23Sm100TmaWarpSpecializedILi4ELi2ELi16ELb1ELb0EEEJSH_NS5_IJNSS_ISF_SC_EENSS_INSA_ILi32EEESC_EEEEESI_SJ_SI_SJ_NS1E_6fusion15FusionCallbacksIS1I_NS1N_17LinearCombinationISI_fSI_fLNS_15FloatRoundStyleE2EEESH_S1M_JEEENS4_5SM1004TMEM4LOAD26SM100_TMEM_LOAD_16dp256b4xES10_NS11_INS12_ILi2ELi4ELi3EEES15_NSS_INS5_IJS16_S1K_EEENS5_IJS1K_SC_EEEEEEENS4_17SM75_U32x4_LDSM_NENS4_14SM90_TMA_STOREES21_NS4_17SM90_U32x4_STSM_NENS4_39AutoVectorizingCopyWithAssumedAlignmentILi128EEEEEEvvEEEEvNT_6ParamsE)
        /*0008*/ 	.word	0x00000044


	//----- nvinfo : EIATTR_FRAME_SIZE
	.align		4
.L_19:
        /*000c*/ 	.byte	0x04, 0x11
        /*000e*/ 	.short	(.L_21 - .L_20)
	.align		4
.L_20:
        /*0010*/ 	.word	index@($__internal_2_$__cuda_sm10x_tcgen05_guardrail_trap_unallocated_columns_being_dealloced)
        /*0014*/ 	.word	0x00000000


	//----- nvinfo : EIATTR_FRAME_SIZE
	.align		4
.L_21:
        /*0018*/ 	.byte	0x04, 0x11
        /*001a*/ 	.short	(.L_23 - .L_22)
	.align		4
.L_22:
        /*001c*/ 	.word	index@($__internal_1_$__cuda_sm10x_tcgen05_guardrail_trap_phase_invalid_during_alloc)
        /*0020*/ 	.word	0x00000000


	//----- nvinfo : EIATTR_FRAME_SIZE
	.align		4
.L_23:
        /*0024*/ 	.byte	0x04, 0x11
        /*0026*/ 	.short	(.L_25 - .L_24)
	.align		4
.L_24:
        /*0028*/ 	.word	index@($__internal_0_$__cuda_sm10x_tcgen05_guardrail_trap_col_being_dealloced_not_returned_by_alloc)
        /*002c*/ 	.word	0x00000000


	//----- nvinfo : EIATTR_FRAME_SIZE
	.align		4
.L_25:
        /*0030*/ 	.byte	0x04, 0x11
        /*0032*/ 	.short	(.L_27 - .L_26)
	.align		4
.L_26:
        /*0034*/ 	.word	index@(_ZN7cutlass13device_kernelINS_4gemm6kernel13GemmUniversalIN4cute5tupleIJiiiiEEENS1_10collective13CollectiveMmaINS1_35MainloopSm100TmaUmmaWarpSpecializedILi3ELi2ELi4ENS5_IJNS4_1CILi2EEENSA_ILi1EEESC_EEEEENS5_IJNSA_ILi64EEENSA_ILi128EEESF_EEENS_6half_tENS5_IJlSC_lEEESI_SJ_NS4_8TiledMMAINS4_8MMA_AtomIJNS4_20SM100_MMA_F16BF16_SSISI_SI_fLi64ELi128ELNS4_4UMMA5MajorE0ELSO_0ELNSN_7ScaleInE0ELSP_0EEEEEENS4_6LayoutINS5_IJSC_SC_SC_EEENS5_IJNSA_ILi0EEESU_SU_EEEEENS5_IJNS4_10UnderscoreESX_SX_EEEEENS4_13SM90_TMA_LOADENS4_14ComposedLayoutINS4_7SwizzleILi3ELi4ELi3EEENS4_18smem_ptr_flag_bitsILi16EEENSS_INS5_IJNSA_ILi8EEESF_EEENS5_IJSF_SC_EEEEEEEvNS4_8identityENS4_23SM90_TMA_LOAD_MULTICASTES1A_vS1B_EENS_8epilogue10collective18CollectiveEpilogueINS1E_23Sm100TmaWarpSpecializedILi4ELi2ELi16ELb1ELb0EEEJSH_NS5_IJNSS_ISF_SC_EENSS_INSA_ILi32EEESC_EEEEESI_SJ_SI_SJ_NS1E_6fusion15FusionCallbacksIS1I_NS1N_17LinearCombinationISI_fSI_fLNS_15FloatRoundStyleE2EEESH_S1M_JEEENS4_5SM1004TMEM4LOAD26SM100_TMEM_LOAD_16dp256b4xES10_NS11_INS12_ILi2ELi4ELi3EEES15_NSS_INS5_IJS16_S1K_EEENS5_IJS1K_SC_EEEEEEENS4_17SM75_U32x4_LDSM_NENS4_14SM90_TMA_STOREES21_NS4_17SM90_U32x4_STSM_NENS4_39AutoVectorizingCopyWithAssumedAlignmentILi128EEEEEEvvEEEEvNT_6ParamsE)
        /*0038*/ 	.word	0x00000000


	//----- nvinfo : EIATTR_MIN_STACK_SIZE
	.align		4
.L_27:
        /*003c*/ 	.byte	0x04, 0x12
        /*003e*/ 	.short	(.L_29 - .L_28)
	.align		4
.L_28:
        /*0040*/ 	.word	index@(_ZN7cutlass13device_kernelINS_4gemm6kernel13GemmUniversalIN4cute5tupleIJiiiiEEENS1_10collective13CollectiveMmaINS1_35MainloopSm100TmaUmmaWarpSpecializedILi3ELi2ELi4ENS5_IJNS4_1CILi2EEENSA_ILi1EEESC_EEEEENS5_IJNSA_ILi64EEENSA_ILi128EEESF_EEENS_6half_tENS5_IJlSC_lEEESI_SJ_NS4_8TiledMMAINS4_8MMA_AtomIJNS4_20SM100_MMA_F16BF16_SSISI_SI_fLi64ELi128ELNS4_4UMMA5MajorE0ELSO_0ELNSN_7ScaleInE0ELSP_0EEEEEENS4_6LayoutINS5_IJSC_SC_SC_EEENS5_IJNSA_ILi0EEESU_SU_EEEEENS5_IJNS4_10UnderscoreESX_SX_EEEEENS4_13SM90_TMA_LOADENS4_14ComposedLayoutINS4_7SwizzleILi3ELi4ELi3EEENS4_18smem_ptr_flag_bitsILi16EEENSS_INS5_IJNSA_ILi8EEESF_EEENS5_IJSF_SC_EEEEEEEvNS4_8identityENS4_23SM90_TMA_LOAD_MULTICASTES1A_vS1B_EENS_8epilogue10collective18CollectiveEpilogueINS1E_23Sm100TmaWarpSpecializedILi4ELi2ELi16ELb1ELb0EEEJSH_NS5_IJNSS_ISF_SC_EENSS_INSA_ILi32EEESC_EEEEESI_SJ_SI_SJ_NS1E_6fusion15FusionCallbacksIS1I_NS1N_17LinearCombinationISI_fSI_fLNS_15FloatRoundStyleE2EEESH_S1M_JEEENS4_5SM1004TMEM4LOAD26SM100_TMEM_LOAD_16dp256b4xES10_NS11_INS12_ILi2ELi4ELi3EEES15_NSS_INS5_IJS16_S1K_EEENS5_IJS1K_SC_EEEEEEENS4_17SM75_U32x4_LDSM_NENS4_14SM90_TMA_STOREES21_NS4_17SM90_U32x4_STSM_NENS4_39AutoVectorizingCopyWithAssumedAlignmentILi128EEEEEEvvEEEEvNT_6ParamsE)
        /*0044*/ 	.word	0x00000000
.L_29:


//--------------------- .nv.compat                --------------------------
	.section	.nv.compat,"",@"SHT_CUDA_COMPAT_INFO"
	.align	4
        /*0000*/ 	.byte	0x02, 0x09, 0x01, 0x00, 0x02, 0x02, 0x02, 0x00, 0x02, 0x05, 0x05, 0x00, 0x03, 0x07, 0x01, 0x01
        /*0010*/ 	.byte	0x02, 0x03, 0x01, 0x00, 0x02, 0x06, 0x01, 0x00, 0x04, 0x0b, 0x08, 0x00, 0x09, 0x00, 0x00, 0x00
        /*0020*/ 	.byte	0x00, 0x00, 0x00, 0x00


//--------------------- .nv.info._ZN7cutlass13device_kernelINS_4gemm6kernel13GemmUniversalIN4cute5tupleIJiiiiEEENS1_10collective13CollectiveMmaINS1_35MainloopSm100TmaUmmaWarpSpecializedILi3ELi2ELi4ENS5_IJNS4_1CILi2EEENSA_ILi1EEESC_EEEEENS5_IJNSA_ILi64EEENSA_ILi128EEESF_EEENS_6half_tENS5_IJlSC_lEEESI_SJ_NS4_8TiledMMAINS4_8MMA_AtomIJNS4_20SM100_MMA_F16BF16_SSISI_SI_fLi64ELi128ELNS4_4UMMA5MajorE0ELSO_0ELNSN_7ScaleInE0ELSP_0EEEEEENS4_6LayoutINS5_IJSC_SC_SC_EEENS5_IJNSA_ILi0EEESU_SU_EEEEENS5_IJNS4_10UnderscoreESX_SX_EEEEENS4_13SM90_TMA_LOADENS4_14ComposedLayoutINS4_7SwizzleILi3ELi4ELi3EEENS4_18smem_ptr_flag_bitsILi16EEENSS_INS5_IJNSA_ILi8EEESF_EEENS5_IJSF_SC_EEEEEEEvNS4_8identityENS4_23SM90_TMA_LOAD_MULTICASTES1A_vS1B_EENS_8epilogue10collective18CollectiveEpilogueINS1E_23Sm100TmaWarpSpecializedILi4ELi2ELi16ELb1ELb0EEEJSH_NS5_IJNSS_ISF_SC_EENSS_INSA_ILi32EEESC_EEEEESI_SJ_SI_SJ_NS1E_6fusion15FusionCallbacksIS1I_NS1N_17LinearCombinationISI_fSI_fLNS_15FloatRoundStyleE2EEESH_S1M_JEEENS4_5SM1004TMEM4LOAD26SM100_TMEM_LOAD_16dp256b4xES10_NS11_INS12_ILi2ELi4ELi3EEES15_NSS_INS5_IJS16_S1K_EEENS5_IJS1K_SC_EEEEEEENS4_17SM75_U32x4_LDSM_NENS4_14SM90_TMA_STOREES21_NS4_17SM90_U32x4_STSM_NENS4_39AutoVectorizingCopyWithAssumedAlignmentILi128EEEEEEvvEEEEvNT_6ParamsE --------------------------
	.section	.nv.info._ZN7cutlass13device_kernelINS_4gemm6kernel13GemmUniversalIN4cute5tupleIJiiiiEEENS1_10collective13CollectiveMmaINS1_35MainloopSm100TmaUmmaWarpSpecializedILi3ELi2ELi4ENS5_IJNS4_1CILi2EEENSA_ILi1EEESC_EEEEENS5_IJNSA_ILi64EEENSA_ILi128EEESF_EEENS_6half_tENS5_IJlSC_lEEESI_SJ_NS4_8TiledMMAINS4_8MMA_AtomIJNS4_20SM100_MMA_F16BF16_SSISI_SI_fLi64ELi128ELNS4_4UMMA5MajorE0ELSO_0ELNSN_7ScaleInE0ELSP_0EEEEEENS4_6LayoutINS5_IJSC_SC_SC_EEENS5_IJNSA_ILi0EEESU_SU_EEEEENS5_IJNS4_10UnderscoreESX_SX_EEEEENS4_13SM90_TMA_LOADENS4_14ComposedLayoutINS4_7SwizzleILi3ELi4ELi3EEENS4_18smem_ptr_flag_bitsILi16EEENSS_INS5_IJNSA_ILi8EEESF_EEENS5_IJSF_SC_EEEEEEEvNS4_8identityENS4_23SM90_TMA_LOAD_MULTICASTES1A_vS1B_EENS_8epilogue10collective18CollectiveEpilogueINS1E_23Sm100TmaWarpSpecializedILi4ELi2ELi16ELb1ELb0EEEJSH_NS5_IJNSS_ISF_SC_EENSS_INSA_ILi32EEESC_EEEEESI_SJ_SI_SJ_NS1E_6fusion15FusionCallbacksIS1I_NS1N_17LinearCombinationISI_fSI_fLNS_15FloatRoundStyleE2EEESH_S1M_JEEENS4_5SM1004TMEM4LOAD26SM100_TMEM_LOAD_16dp256b4xES10_NS11_INS12_ILi2ELi4ELi3EEES15_NSS_INS5_IJS16_S1K_EEENS5_IJS1K_SC_EEEEEEENS4_17SM75_U32x4_LDSM_NENS4_14SM90_TMA_STOREES21_NS4_17SM90_U32x4_STSM_NENS4_39AutoVectorizingCopyWithAssumedAlignmentILi128EEEEEEvvEEEEvNT_6ParamsE,"",@"SHT_CUDA_INFO"
	.sectionflags	@""
	.align	4


	//----- nvinfo : EIATTR_CUDA_API_VERSION
	.align		4
        /*0000*/ 	.byte	0x04, 0x37
        /*0002*/ 	.short	(.L_31 - .L_30)
.L_30:
        /*0004*/ 	.word	0x00000082


	//----- nvinfo : EIATTR_KPARAM_INFO
	.align		4
.L_31:
        /*0008*/ 	.byte	0x04, 0x17
        /*000a*/ 	.short	(.L_33 - .L_32)
.L_32:
        /*000c*/ 	.word	0x00000000
        /*0010*/ 	.short	0x0000
        /*0012*/ 	.short	0x0000
        /*0014*/ 	.byte	0x00, 0xf0, 0x01, 0x20


	//----- nvinfo : EIATTR_AT_ENTRY_FRAGMENTS
	.align		4
.L_33:
        /*0018*/ 	.byte	0x04, 0x4f
        /*001a*/ 	.short	(.L_35 - .L_34)


	//   ....[0]....
.L_34:
        /*001c*/ 	.word	0x00000006


	//----- nvinfo : EIATTR_RESERVED_SMEM_USED
	.align		4
.L_35:
        /*0020*/ 	.byte	0x01, 0x41
	.zero		2


	//----- nvinfo : EIATTR_SPARSE_MMA_MASK
	.align		4
        /*0024*/ 	.byte	0x03, 0x50
        /*0026*/ 	.short	0x0000


	//----- nvinfo : EIATTR_TCGEN05_1CTA_USED
	.align		4
        /*0028*/ 	.byte	0x01, 0x51
	.zero		2


	//----- nvinfo : EIATTR_MAXREG_COUNT
	.align		4
        /*002c*/ 	.byte	0x03, 0x1b
        /*002e*/ 	.short	0x00ff


	//----- nvinfo : EIATTR_NUM_BARRIERS
	.align		4
        /*0030*/ 	.byte	0x02, 0x4c
        /*0032*/ 	.byte	0x07
	.zero		1


	//----- nvinfo : EIATTR_EXTERNS
	.align		4
        /*0034*/ 	.byte	0x04, 0x0f
        /*0036*/ 	.short	(.L_37 - .L_36)


	//   ....[0]....
	.align		4
.L_36:
        /*0038*/ 	.word	index@(__assertfail)


	//----- nvinfo : EIATTR_MERCURY_ISA_VERSION
	.align		4
.L_37:
        /*003c*/ 	.byte	0x03, 0x5f
        /*003e*/ 	.short	0x0101


	//----- nvinfo : EIATTR_INT_WARP_WIDE_INSTR_OFFSETS
	.align		4
        /*0040*/ 	.byte	0x04, 0x31
        /*0042*/ 	.short	(.L_39 - .L_38)


	//   ....[0]....
.L_38:
        /*0044*/ 	.word	0x00003c30


	//   ....[1]....
        /*0048*/ 	.word	0x00003c60


	//   ....[2]....
        /*004c*/ 	.word	0x00003c80


	//   ....[3]....
        /*0050*/ 	.word	0x00004890


	//   ....[4]....
        /*0054*/ 	.word	0x000048f0


	//   ....[5]....
        /*0058*/ 	.word	0x000049d0


	//   ....[6]....
        /*005c*/ 	.word	0x00004a50


	//   ....[7]....
        /*0060*/ 	.word	0x00004b40


	//   ....[8]....
        /*0064*/ 	.word	0x00004bd0


	//   ....[9]....
        /*0068*/ 	.word	0x00004cc0


	//   ....[10]....
        /*006c*/ 	.word	0x00004d70


	//----- nvinfo : EIATTR_COOP_GROUP_MASK_REGIDS
	.align		4
.L_39:
        /*0070*/ 	.byte	0x04, 0x29
        /*0072*/ 	.short	(.L_41 - .L_40)


	//   ....[0]....
.L_40:
        /*0074*/ 	.word	0xffffffff


	//   ....[1]....
        /*0078*/ 	.word	0xffffffff


	//   ....[2]....
        /*007c*/ 	.word	0xffffffff


	//   ....[3]....
        /*0080*/ 	.word	0xffffffff


	//   ....[4]....
        /*0084*/ 	.word	0xffffffff


	//   ....[5]....
        /*0088*/ 	.word	0xffffffff


	//   ....[6]....
        /*008c*/ 	.word	0xffffffff


	//   ....[7]....
        /*0090*/ 	.word	0xffffffff


	//   ....[8]....
        /*0094*/ 	.word	0xffffffff


	//   ....[9]....
        /*0098*/ 	.word	0xffffffff


	//   ....[10]....
        /*009c*/ 	.word	0xffffffff


	//   ....[11]....
        /*00a0*/ 	.word	0xffffffff


	//   ....[12]....
        /*00a4*/ 	.word	0xffffffff


	//   ....[13]....
        /*00a8*/ 	.word	0xffffffff


	//----- nvinfo : EIATTR_COOP_GROUP_INSTR_OFFSETS
	.align		4
.L_41:
        /*00ac*/ 	.byte	0x04, 0x28
        /*00ae*/ 	.short	(.L_43 - .L_42)


	//   ....[0]....
.L_42:
        /*00b0*/ 	.word	0x00000080


	//   ....[1]....
        /*00b4*/ 	.word	0x000004f0


	//   ....[2]....
        /*00b8*/ 	.word	0x00000670


	//   ....[3]....
        /*00bc*/ 	.word	0x00000810


	//   ....[4]....
        /*00c0*/ 	.word	0x00000910


	//   ....[5]....
        /*00c4*/ 	.word	0x00000a80


	//   ....[6]....
        /*00c8*/ 	.word	0x00000c20


	//   ....[7]....
        /*00cc*/ 	.word	0x00000dd0


	//   ....[8]....
        /*00d0*/ 	.word	0x00001fc0


	//   ....[9]....
        /*00d4*/ 	.word	0x00002e20


	//   ....[10]....
        /*00d8*/ 	.word	0x00003030


	//   ....[11]....
        /*00dc*/ 	.word	0x00003060


	//   ....[12]....
        /*00e0*/ 	.word	0x00003b10


	//   ....[13]....
        /*00e4*/ 	.word	0x00003d40


	//----- nvinfo : EIATTR_VRC_CTA_INIT_COUNT
	.align		4
.L_43:
        /*00e8*/ 	.byte	0x02, 0x4a
        /*00ea*/ 	.byte	0x80
	.zero		1


	//----- nvinfo : EIATTR_SYSCALL_OFFSETS
	.align		4
        /*00ec*/ 	.byte	0x04, 0x46
        /*00ee*/ 	.short	(.L_45 - .L_44)


	//   ....[0]....
.L_44:
        /*00f0*/ 	.word	0x00005a00


	//   ....[1]....
        /*00f4*/ 	.word	0x00005af0


	//   ....[2]....
        /*00f8*/ 	.word	0x00006280


	//   ....[3]....
        /*00fc*/ 	.word	0x00006b30


	//   ....[4]....
        /*0100*/ 	.word	0x000073c0


	//   ....[5]....
        /*0104*/ 	.word	0x00007c40


	//----- nvinfo : EIATTR_MBARRIER_INSTR_OFFSETS
	.align		4
.L_45:
        /*0108*/ 	.byte	0x04, 0x39
        /*010a*/ 	.short	(.L_47 - .L_46)


	//   ....[0]....
.L_46:
        /*010c*/ 	.word	0x00000600
        /*0110*/ 	.word	0x000000ff
        /*0114*/ 	.word	0x00000000
        /*0118*/ 	.short	0x0100
        /*011a*/ 	.byte	0x04
	.zero		1


	//   ....[1]....
        /*011c*/ 	.word	0x00000610
        /*0120*/ 	.word	0x000000ff
        /*0124*/ 	.word	0x00000018
        /*0128*/ 	.short	0x0100
        /*012a*/ 	.byte	0x04
	.zero		1


	//   ....[2]....
        /*012c*/ 	.word	0x00000620
        /*0130*/ 	.word	0x000000ff
        /*0134*/ 	.word	0x00000008
        /*0138*/ 	.short	0x0100
        /*013a*/ 	.byte	0x04
	.zero		1


	//   ....[3]....
        /*013c*/ 	.word	0x00000630
        /*0140*/ 	.word	0x000000ff
        /*0144*/ 	.word	0x00000020
        /*0148*/ 	.short	0x0100
        /*014a*/ 	.byte	0x04
	.zero		1


	//   ....[4]....
        /*014c*/ 	.word	0x00000640
        /*0150*/ 	.word	0x000000ff
        /*0154*/ 	.word	0x00000010
        /*0158*/ 	.short	0x0100
        /*015a*/ 	.byte	0x04
	.zero		1


	//   ....[5]....
        /*015c*/ 	.word	0x00000650
        /*0160*/ 	.word	0x000000ff
        /*0164*/ 	.word	0x00000028
        /*0168*/ 	.short	0x0100
        /*016a*/ 	.byte	0x04
	.zero		1


	//   ....[6]....
        /*016c*/ 	.word	0x00000780
        /*0170*/ 	.word	0x000000ff
        /*0174*/ 	.word	0x00000030
        /*0178*/ 	.short	0x0100
        /*017a*/ 	.byte	0x04
	.zero		1


	//   ....[7]....
        /*017c*/ 	.word	0x00000790
        /*0180*/ 	.word	0x000000ff
        /*0184*/ 	.word	0x00000050
        /*0188*/ 	.short	0x0100
        /*018a*/ 	.byte	0x04
	.zero		1


	//   ....[8]....
        /*018c*/ 	.word	0x000007a0
        /*0190*/ 	.word	0x000000ff
        /*0194*/ 	.word	0x00000038
        /*0198*/ 	.short	0x0100
        /*019a*/ 	.byte	0x04
	.zero		1


	//   ....[9]....
        /*019c*/ 	.word	0x000007b0
        /*01a0*/ 	.word	0x000000ff
        /*01a4*/ 	.word	0x00000058
        /*01a8*/ 	.short	0x0100
        /*01aa*/ 	.byte	0x04
	.zero		1


	//   ....[10]....
        /*01ac*/ 	.word	0x000007c0
        /*01b0*/ 	.word	0x000000ff
        /*01b4*/ 	.word	0x00000040
        /*01b8*/ 	.short	0x0100
        /*01ba*/ 	.byte	0x04
	.zero		1


	//   ....[11]....
        /*01bc*/ 	.word	0x000007d0
        /*01c0*/ 	.word	0x000000ff
        /*01c4*/ 	.word	0x00000060
        /*01c8*/ 	.short	0x0100
        /*01ca*/ 	.byte	0x04
	.zero		1


	//   ....[12]....
        /*01cc*/ 	.word	0x000007e0
        /*01d0*/ 	.word	0x000000ff
        /*01d4*/ 	.word	0x00000048
        /*01d8*/ 	.short	0x0100
        /*01da*/ 	.byte	0x04
	.zero		1


	//   ....[13]....
        /*01dc*/ 	.word	0x000007f0
        /*01e0*/ 	.word	0x000000ff
        /*01e4*/ 	.word	0x00000068
        /*01e8*/ 	.short	0x0100
        /*01ea*/ 	.byte	0x04
	.zero		1


	//   ....[14]....
        /*01ec*/ 	.word	0x000008e0
        /*01f0*/ 	.word	0x000000ff
        /*01f4*/ 	.word	0x00000070
        /*01f8*/ 	.short	0x0100
        /*01fa*/ 	.byte	0x06
	.zero		1


	//   ....[15]....
        /*01fc*/ 	.word	0x000008f0
        /*0200*/ 	.word	0x000000ff
        /*0204*/ 	.word	0x00000078
        /*0208*/ 	.short	0x0100
        /*020a*/ 	.byte	0x06
	.zero		1


	//   ....[16]....
        /*020c*/ 	.word	0x00000a30
        /*0210*/ 	.word	0x000000ff
        /*0214*/ 	.word	0x00000080
        /*0218*/ 	.short	0x0100
        /*021a*/ 	.byte	0x06
	.zero		1


	//   ....[17]....
        /*021c*/ 	.word	0x00000a40
        /*0220*/ 	.word	0x000000ff
        /*0224*/ 	.word	0x00000090
        /*0228*/ 	.short	0x0100
        /*022a*/ 	.byte	0x06
	.zero		1


	//   ....[18]....
        /*022c*/ 	.word	0x00000a50
        /*0230*/ 	.word	0x000000ff
        /*0234*/ 	.word	0x00000088
        /*0238*/ 	.short	0x0100
        /*023a*/ 	.byte	0x06
	.zero		1


	//   ....[19]....
        /*023c*/ 	.word	0x00000a60
        /*0240*/ 	.word	0x000000ff
        /*0244*/ 	.word	0x00000098
        /*0248*/ 	.short	0x0100
        /*024a*/ 	.byte	0x06
	.zero		1


	//   ....[20]....
        /*024c*/ 	.word	0x00000b90
        /*0250*/ 	.word	0x000000ff
        /*0254*/ 	.word	0x000000a0
        /*0258*/ 	.short	0x0100
        /*025a*/ 	.byte	0x04
	.zero		1


	//   ....[21]....
        /*025c*/ 	.word	0x00000ba0
        /*0260*/ 	.word	0x000000ff
        /*0264*/ 	.word	0x000000c0
        /*0268*/ 	.short	0x0100
        /*026a*/ 	.byte	0x04
	.zero		1


	//   ....[22]....
        /*026c*/ 	.word	0x00000bb0
        /*0270*/ 	.word	0x000000ff
        /*0274*/ 	.word	0x000000a8
        /*0278*/ 	.short	0x0100
        /*027a*/ 	.byte	0x04
	.zero		1


	//   ....[23]....
        /*027c*/ 	.word	0x00000bc0
        /*0280*/ 	.word	0x000000ff
        /*0284*/ 	.word	0x000000c8
        /*0288*/ 	.short	0x0100
        /*028a*/ 	.byte	0x04
	.zero		1


	//   ....[24]....
        /*028c*/ 	.word	0x00000bd0
        /*0290*/ 	.word	0x000000ff
        /*0294*/ 	.word	0x000000b0
        /*0298*/ 	.short	0x0100
        /*029a*/ 	.byte	0x04
	.zero		1


	//   ....[25]....
        /*029c*/ 	.word	0x00000be0
        /*02a0*/ 	.word	0x000000ff
        /*02a4*/ 	.word	0x000000d0
        /*02a8*/ 	.short	0x0100
        /*02aa*/ 	.byte	0x04
	.zero		1


	//   ....[26]....
        /*02ac*/ 	.word	0x00000bf0
        /*02b0*/ 	.word	0x000000ff
        /*02b4*/ 	.word	0x000000b8
        /*02b8*/ 	.short	0x0100
        /*02ba*/ 	.byte	0x04
	.zero		1


	//   ....[27]....
        /*02bc*/ 	.word	0x00000c00
        /*02c0*/ 	.word	0x000000ff
        /*02c4*/ 	.word	0x000000d8
        /*02c8*/ 	.short	0x0100
        /*02ca*/ 	.byte	0x04
	.zero		1


	//   ....[28]....
        /*02cc*/ 	.word	0x00000cf0
        /*02d0*/ 	.word	0x000000ff
        /*02d4*/ 	.word	0x000000e0
        /*02d8*/ 	.short	0x0100
        /*02da*/ 	.byte	0x04
	.zero		1


	//   ....[29]....
        /*02dc*/ 	.word	0x00000d00
        /*02e0*/ 	.word	0x000000ff
        /*02e4*/ 	.word	0x000000f0
        /*02e8*/ 	.short	0x0100
        /*02ea*/ 	.byte	0x04
	.zero		1


	//   ....[30]....
        /*02ec*/ 	.word	0x00000d10
        /*02f0*/ 	.word	0x000000ff
        /*02f4*/ 	.word	0x000000e8
        /*02f8*/ 	.short	0x0100
        /*02fa*/ 	.byte	0x04
	.zero		1


	//   ....[31]....
        /*02fc*/ 	.word	0x00000d20
        /*0300*/ 	.word	0x000000ff
        /*0304*/ 	.word	0x000000f8
        /*0308*/ 	.short	0x0100
        /*030a*/ 	.byte	0x04
	.zero		1


	//   ....[32]....
        /*030c*/ 	.word	0x00001880
        /*0310*/ 	.word	0x00000000
        /*0314*/ 	.word	0x000000f0
        /*0318*/ 	.short	0x010a
        /*031a*/ 	.byte	0xff
	.zero		1


	//   ....[33]....
        /*031c*/ 	.word	0x000018b0
        /*0320*/ 	.word	0x00000000
        /*0324*/ 	.word	0x000000e0
        /*0328*/ 	.short	0x0101
        /*032a*/ 	.byte	0xff
	.zero		1


	//   ....[34]....
        /*032c*/ 	.word	0x00001960
        /*0330*/ 	.word	0x000000ff
        /*0334*/ 	.word	0x00000018
        /*0338*/ 	.short	0x010a
        /*033a*/ 	.byte	0x04
	.zero		1


	//   ....[35]....
        /*033c*/ 	.word	0x000019e0
        /*0340*/ 	.word	0x000000ff
        /*0344*/ 	.word	0x00000018
        /*0348*/ 	.short	0x010a
        /*034a*/ 	.byte	0x21
	.zero		1


	//   ....[36]....
        /*034c*/ 	.word	0x00001b70
        /*0350*/ 	.word	0x000000ff
        /*0354*/ 	.word	0x00000018
        /*0358*/ 	.short	0x010a
        /*035a*/ 	.byte	0x06
	.zero		1


	//   ....[37]....
        /*035c*/ 	.word	0x00001c80
        /*0360*/ 	.word	0x000000ff
        /*0364*/ 	.word	0x00000078
        /*0368*/ 	.short	0x0101
        /*036a*/ 	.byte	0x0d
	.zero		1


	//   ....[38]....
        /*036c*/ 	.word	0x00001ca0
        /*0370*/ 	.word	0x000000ff
        /*0374*/ 	.word	0x00000018
        /*0378*/ 	.short	0x010a
        /*037a*/ 	.byte	0x04
	.zero		1


	//   ....[39]....
        /*037c*/ 	.word	0x00001d20
        /*0380*/ 	.word	0x000000ff
        /*0384*/ 	.word	0x00000018
        /*0388*/ 	.short	0x010a
        /*038a*/ 	.byte	0x09
	.zero		1


	//   ....[40]....
        /*038c*/ 	.word	0x00001ec0
        /*0390*/ 	.word	0x000000ff
        /*0394*/ 	.word	0x00000018
        /*0398*/ 	.short	0x010a
        /*039a*/ 	.byte	0x07
	.zero		1


	//   ....[41]....
        /*039c*/ 	.word	0x00001ff0
        /*03a0*/ 	.word	0x00000003
        /*03a4*/ 	.word	0x00000080
        /*03a8*/ 	.short	0x010a
        /*03aa*/ 	.byte	0xff
	.zero		1


	//   ....[42]....
        /*03ac*/ 	.word	0x00002140
        /*03b0*/ 	.word	0x00000000
        /*03b4*/ 	.word	0x00000000
        /*03b8*/ 	.short	0x0101
        /*03ba*/ 	.byte	0xff
	.zero		1


	//   ....[43]....
        /*03bc*/ 	.word	0x00002700
        /*03c0*/ 	.word	0x000000ff
        /*03c4*/ 	.word	0x00000000
        /*03c8*/ 	.short	0x010a
        /*03ca*/ 	.byte	0x04
	.zero		1


	//   ....[44]....
        /*03cc*/ 	.word	0x00002790
        /*03d0*/ 	.word	0x000000ff
        /*03d4*/ 	.word	0x00000000
        /*03d8*/ 	.short	0x010a
        /*03da*/ 	.byte	0x05
	.zero		1


	//   ....[45]....
        /*03dc*/ 	.word	0x00002830
        /*03e0*/ 	.word	0x00000000
        /*03e4*/ 	.word	0x00000000
        /*03e8*/ 	.short	0x010a
        /*03ea*/ 	.byte	0xff
	.zero		1


	//   ....[46]....
        /*03ec*/ 	.word	0x00002970
        /*03f0*/ 	.word	0x00000002
        /*03f4*/ 	.word	0x000000e0
        /*03f8*/ 	.short	0x010a
        /*03fa*/ 	.byte	0xff
	.zero		1


	//   ....[47]....
        /*03fc*/ 	.word	0x000029e0
        /*0400*/ 	.word	0x00000002
        /*0404*/ 	.word	0x00000000
        /*0408*/ 	.short	0x0101
        /*040a*/ 	.byte	0xff
	.zero		1


	//   ....[48]....
        /*040c*/ 	.word	0x00002a00
        /*0410*/ 	.word	0x000000ff
        /*0414*/ 	.word	0x00000090
        /*0418*/ 	.short	0x010a
        /*041a*/ 	.byte	0x04
	.zero		1


	//   ....[49]....
        /*041c*/ 	.word	0x00002b20
        /*0420*/ 	.word	0x00000002
        /*0424*/ 	.word	0x00000080
        /*0428*/ 	.short	0x010a
        /*042a*/ 	.byte	0xff
	.zero		1


	//   ....[50]....
        /*042c*/ 	.word	0x00002c20
        /*0430*/ 	.word	0x00000002
        /*0434*/ 	.word	0x00000000
        /*0438*/ 	.short	0x0101
        /*043a*/ 	.byte	0xff
	.zero		1


	//   ....[51]....
        /*043c*/ 	.word	0x00002cb0
        /*0440*/ 	.word	0x000000ff
        /*0444*/ 	.word	0x00000090
        /*0448*/ 	.short	0x0106
        /*044a*/ 	.byte	0x04
	.zero		1


	//   ....[52]....
        /*044c*/ 	.word	0x00002cd0
        /*0450*/ 	.word	0x000000ff
        /*0454*/ 	.word	0x00000090
        /*0458*/ 	.short	0x010a
        /*045a*/ 	.byte	0x04
	.zero		1


	//   ....[53]....
        /*045c*/ 	.word	0x00002d60
        /*0460*/ 	.word	0x000000ff
        /*0464*/ 	.word	0x00000090
        /*0468*/ 	.short	0x0106
        /*046a*/ 	.byte	0x07
	.zero		1


	//   ....[54]....
        /*046c*/ 	.word	0x00002da0
        /*0470*/ 	.word	0x00000000
        /*0474*/ 	.word	0x00000090
        /*0478*/ 	.short	0x010a
        /*047a*/ 	.byte	0xff
	.zero		1


	//   ....[55]....
        /*047c*/ 	.word	0x00003300
        /*0480*/ 	.word	0x00000000
        /*0484*/ 	.word	0x00000080
        /*0488*/ 	.short	0x010a
        /*048a*/ 	.byte	0xff
	.zero		1


	//   ....[56]....
        /*048c*/ 	.word	0x00003400
        /*0490*/ 	.word	0x00000003
        /*0494*/ 	.word	0x00000000
        /*0498*/ 	.short	0x0101
        /*049a*/ 	.byte	0xff
	.zero		1


	//   ....[57]....
        /*049c*/ 	.word	0x00003410
        /*04a0*/ 	.word	0x000000ff
        /*04a4*/ 	.word	0x00000000
        /*04a8*/ 	.short	0x010a
        /*04aa*/ 	.byte	0x04
	.zero		1


	//   ....[58]....
        /*04ac*/ 	.word	0x00003490
        /*04b0*/ 	.word	0x000000ff
        /*04b4*/ 	.word	0x000000c0
        /*04b8*/ 	.short	0x010a
        /*04ba*/ 	.byte	0x1f
	.zero		1


	//   ....[59]....
        /*04bc*/ 	.word	0x00003570
        /*04c0*/ 	.word	0x000000ff
        /*04c4*/ 	.word	0x00000000
        /*04c8*/ 	.short	0x010a
        /*04ca*/ 	.byte	0x05
	.zero		1


	//   ....[60]....
        /*04cc*/ 	.word	0x000036b0
        /*04d0*/ 	.word	0x000000ff
        /*04d4*/ 	.word	0x00000000
        /*04d8*/ 	.short	0x010a
        /*04da*/ 	.byte	0x04
	.zero		1


	//   ....[61]....
        /*04dc*/ 	.word	0x00003940
        /*04e0*/ 	.word	0x000000ff
        /*04e4*/ 	.word	0x00000000
        /*04e8*/ 	.short	0x010a
        /*04ea*/ 	.byte	0x04
	.zero		1


	//   ....[62]....
        /*04ec*/ 	.word	0x000039d0
        /*04f0*/ 	.word	0x000000ff
        /*04f4*/ 	.word	0x00000000
        /*04f8*/ 	.short	0x010a
        /*04fa*/ 	.byte	0x05
	.zero		1


	//   ....[63]....
        /*04fc*/ 	.word	0x00003a60
        /*0500*/ 	.word	0x000000ff
        /*0504*/ 	.word	0x00000000
        /*0508*/ 	.short	0x010a
        /*050a*/ 	.byte	0x05
	.zero		1


	//   ....[64]....
        /*050c*/ 	.word	0x00003af0
        /*0510*/ 	.word	0x000000ff
        /*0514*/ 	.word	0x00000000
        /*0518*/ 	.short	0x010a
        /*051a*/ 	.byte	0x04
	.zero		1


	//   ....[65]....
        /*051c*/ 	.word	0x00004050
        /*0520*/ 	.word	0x00000008
        /*0524*/ 	.word	0x00000080
        /*0528*/ 	.short	0x010a
        /*052a*/ 	.byte	0xff
	.zero		1


	//   ....[66]....
        /*052c*/ 	.word	0x000041c0
        /*0530*/ 	.word	0x00000000
        /*0534*/ 	.word	0x00000000
        /*0538*/ 	.short	0x0101
        /*053a*/ 	.byte	0xff
	.zero		1


	//   ....[67]....
        /*053c*/ 	.word	0x000046a0
        /*0540*/ 	.word	0x000000ff
        /*0544*/ 	.word	0x00000078
        /*0548*/ 	.short	0x010a
        /*054a*/ 	.byte	0x15
	.zero		1


	//   ....[68]....
        /*054c*/ 	.word	0x00004830
        /*0550*/ 	.word	0x000000ff
        /*0554*/ 	.word	0x00000050
        /*0558*/ 	.short	0x010a
        /*055a*/ 	.byte	0x15
	.zero		1


	//   ....[69]....
        /*055c*/ 	.word	0x00004980
        /*0560*/ 	.word	0x000000ff
        /*0564*/ 	.word	0x00000030
        /*0568*/ 	.short	0x010b
        /*056a*/ 	.byte	0x15
	.zero		1


	//   ....[70]....
        /*056c*/ 	.word	0x00004990
        /*0570*/ 	.word	0x000000ff
        /*0574*/ 	.word	0x00000000
        /*0578*/ 	.short	0x0101
        /*057a*/ 	.byte	0x32
	.zero		1


	//   ....[71]....
        /*057c*/ 	.word	0x000049a0
        /*0580*/ 	.word	0x000000ff
        /*0584*/ 	.word	0x00000058
        /*0588*/ 	.short	0x010a
        /*058a*/ 	.byte	0x15
	.zero		1


	//   ....[72]....
        /*058c*/ 	.word	0x00004af0
        /*0590*/ 	.word	0x000000ff
        /*0594*/ 	.word	0x00000038
        /*0598*/ 	.short	0x010b
        /*059a*/ 	.byte	0x15
	.zero		1


	//   ....[73]....
        /*059c*/ 	.word	0x00004b00
        /*05a0*/ 	.word	0x000000ff
        /*05a4*/ 	.word	0x00000000
        /*05a8*/ 	.short	0x0101
        /*05aa*/ 	.byte	0x31
	.zero		1


	//   ....[74]....
        /*05ac*/ 	.word	0x00004b10
        /*05b0*/ 	.word	0x000000ff
        /*05b4*/ 	.word	0x00000060
        /*05b8*/ 	.short	0x010a
        /*05ba*/ 	.byte	0x15
	.zero		1


	//   ....[75]....
        /*05bc*/ 	.word	0x00004c70
        /*05c0*/ 	.word	0x000000ff
        /*05c4*/ 	.word	0x00000040
        /*05c8*/ 	.short	0x010b
        /*05ca*/ 	.byte	0x15
	.zero		1


	//   ....[76]....
        /*05cc*/ 	.word	0x00004c80
        /*05d0*/ 	.word	0x000000ff
        /*05d4*/ 	.word	0x00000000
        /*05d8*/ 	.short	0x0101
        /*05da*/ 	.byte	0x30
	.zero		1


	//   ....[77]....
        /*05dc*/ 	.word	0x00004c90
        /*05e0*/ 	.word	0x000000ff
        /*05e4*/ 	.word	0x00000068
        /*05e8*/ 	.short	0x010a
        /*05ea*/ 	.byte	0x15
	.zero		1


	//   ....[78]....
        /*05ec*/ 	.word	0x00004e90
        /*05f0*/ 	.word	0x000000ff
        /*05f4*/ 	.word	0x00000048
        /*05f8*/ 	.short	0x010b
        /*05fa*/ 	.byte	0x15
	.zero		1


	//   ....[79]....
        /*05fc*/ 	.word	0x00004ea0
        /*0600*/ 	.word	0x000000ff
        /*0604*/ 	.word	0x00000000
        /*0608*/ 	.short	0x0101
        /*060a*/ 	.byte	0x2b
	.zero		1


	//   ....[80]....
        /*060c*/ 	.word	0x00004ed0
        /*0610*/ 	.word	0x000000ff
        /*0614*/ 	.word	0x00000050
        /*0618*/ 	.short	0x010a
        /*061a*/ 	.byte	0x15
	.zero		1


	//   ....[81]....
        /*061c*/ 	.word	0x00004ef0
        /*0620*/ 	.word	0x000000ff
        /*0624*/ 	.word	0x00000058
        /*0628*/ 	.short	0x010a
        /*062a*/ 	.byte	0x15
	.zero		1


	//   ....[82]....
        /*062c*/ 	.word	0x00004f10
        /*0630*/ 	.word	0x000000ff
        /*0634*/ 	.word	0x00000060
        /*0638*/ 	.short	0x010a
        /*063a*/ 	.byte	0x15
	.zero		1


	//   ....[83]....
        /*063c*/ 	.word	0x00004f50
        /*0640*/ 	.word	0x00000000
        /*0644*/ 	.word	0x00000068
        /*0648*/ 	.short	0x010a
        /*064a*/ 	.byte	0xff
	.zero		1


	//   ....[84]....
        /*064c*/ 	.word	0x00005290
        /*0650*/ 	.word	0x00000003
        /*0654*/ 	.word	0x00000080
        /*0658*/ 	.short	0x010a
        /*065a*/ 	.byte	0xff
	.zero		1


	//   ....[85]....
        /*065c*/ 	.word	0x00005410
        /*0660*/ 	.word	0x00000000
        /*0664*/ 	.word	0x00000000
        /*0668*/ 	.short	0x0101
        /*066a*/ 	.byte	0xff
	.zero		1


	//   ....[86]....
        /*066c*/ 	.word	0x00005f30
        /*0670*/ 	.word	0x000000ff
        /*0674*/ 	.word	0x00000030
        /*0678*/ 	.short	0x010a
        /*067a*/ 	.byte	0x2c
	.zero		1


	//   ....[87]....
        /*067c*/ 	.word	0x00005f70
        /*0680*/ 	.word	0x0000001a
        /*0684*/ 	.word	0x000000a0
        /*0688*/ 	.short	0x010a
        /*068a*/ 	.byte	0xff
	.zero		1


	//   ....[88]....
        /*068c*/ 	.word	0x00006080
        /*0690*/ 	.word	0x000000ff
        /*0694*/ 	.word	0x00000030
        /*0698*/ 	.short	0x010a
        /*069a*/ 	.byte	0x2c
	.zero		1


	//   ....[89]....
        /*069c*/ 	.word	0x00006160
        /*06a0*/ 	.word	0x0000001a
        /*06a4*/ 	.word	0x000000a0
        /*06a8*/ 	.short	0x010a
        /*06aa*/ 	.byte	0xff
	.zero		1


	//   ....[90]....
        /*06ac*/ 	.word	0x00006890
        /*06b0*/ 	.word	0x00000000
        /*06b4*/ 	.word	0x00000000
        /*06b8*/ 	.short	0x0101
        /*06ba*/ 	.byte	0xff
	.zero		1


	//   ....[91]....
        /*06bc*/ 	.word	0x000068a0
        /*06c0*/ 	.word	0x00000004
        /*06c4*/ 	.word	0x00000030
        /*06c8*/ 	.short	0x010a
        /*06ca*/ 	.byte	0xff
	.zero		1


	//   ....[92]....
        /*06cc*/ 	.word	0x00006960
        /*06d0*/ 	.word	0x00000004
        /*06d4*/ 	.word	0x00000030
        /*06d8*/ 	.short	0x010a
        /*06da*/ 	.byte	0xff
	.zero		1


	//   ....[93]....
        /*06dc*/ 	.word	0x00007120
        /*06e0*/ 	.word	0x00000000
        /*06e4*/ 	.word	0x00000000
        /*06e8*/ 	.short	0x0101
        /*06ea*/ 	.byte	0xff
	.zero		1


	//   ....[94]....
        /*06ec*/ 	.word	0x00007140
        /*06f0*/ 	.word	0x00000002
        /*06f4*/ 	.word	0x00000030
        /*06f8*/ 	.short	0x010a
        /*06fa*/ 	.byte	0xff
	.zero		1


	//   ....[95]....
        /*06fc*/ 	.word	0x000071f0
        /*0700*/ 	.word	0x00000002
        /*0704*/ 	.word	0x00000030
        /*0708*/ 	.short	0x010a
        /*070a*/ 	.byte	0xff
	.zero		1


	//   ....[96]....
        /*070c*/ 	.word	0x000079a0
        /*0710*/ 	.word	0x00000000
        /*0714*/ 	.word	0x00000000
        /*0718*/ 	.short	0x0101
        /*071a*/ 	.byte	0xff
	.zero		1


	//   ....[97]....
        /*071c*/ 	.word	0x000079c0
        /*0720*/ 	.word	0x00000003
        /*0724*/ 	.word	0x00000030
        /*0728*/ 	.short	0x010a
        /*072a*/ 	.byte	0xff
	.zero		1


	//   ....[98]....
        /*072c*/ 	.word	0x00007a70
        /*0730*/ 	.word	0x00000003
        /*0734*/ 	.word	0x00000030
        /*0738*/ 	.short	0x010a
        /*073a*/ 	.byte	0xff
	.zero		1


	//   ....[99]....
        /*073c*/ 	.word	0x00007e80
        /*0740*/ 	.word	0x000000ff
        /*0744*/ 	.word	0x00000000
        /*0748*/ 	.short	0x0101
        /*074a*/ 	.byte	0x04
	.zero		1


	//   ....[100]....
        /*074c*/ 	.word	0x00008290
        /*0750*/ 	.word	0x00000000
        /*0754*/ 	.word	0x00000000
        /*0758*/ 	.short	0x0101
        /*075a*/ 	.byte	0xff
	.zero		1


	//   ....[101]....
        /*075c*/ 	.word	0x00008540
        /*0760*/ 	.word	0x000000ff
        /*0764*/ 	.word	0x00000000
        /*0768*/ 	.short	0x0101
        /*076a*/ 	.byte	0x04
	.zero		1


	//   ....[102]....
        /*076c*/ 	.word	0x00008560
        /*0770*/ 	.word	0x00000000
        /*0774*/ 	.word	0x000000f0
        /*0778*/ 	.short	0x010a
        /*077a*/ 	.byte	0xff
	.zero		1


	//   ....[103]....
        /*077c*/ 	.word	0x000085c0
        /*0780*/ 	.word	0x00000000
        /*0784*/ 	.word	0x00000018
        /*0788*/ 	.short	0x010a
        /*078a*/ 	.byte	0xff
	.zero		1


	//   ....[104]....
        /*078c*/ 	.word	0x00008620
        /*0790*/ 	.word	0x00000000
        /*0794*/ 	.word	0x00000018
        /*0798*/ 	.short	0x010a
        /*079a*/ 	.byte	0xff
	.zero		1


	//   ....[105]....
        /*079c*/ 	.word	0x00008670
        /*07a0*/ 	.word	0x00000003
        /*07a4*/ 	.word	0x00000080
        /*07a8*/ 	.short	0x010a
        /*07aa*/ 	.byte	0xff
	.zero		1


	//   ....[106]....
        /*07ac*/ 	.word	0x000086d0
        /*07b0*/ 	.word	0x00000000
        /*07b4*/ 	.word	0x00000000
        /*07b8*/ 	.short	0x010a
        /*07ba*/ 	.byte	0xff
	.zero		1


	//   ....[107]....
        /*07bc*/ 	.word	0x00008730
        /*07c0*/ 	.word	0x00000000
        /*07c4*/ 	.word	0x00000000
        /*07c8*/ 	.short	0x010a
        /*07ca*/ 	.byte	0xff
	.zero		1


	//   ....[108]....
        /*07cc*/ 	.word	0x00008780
        /*07d0*/ 	.word	0x00000002
        /*07d4*/ 	.word	0x000000e0
        /*07d8*/ 	.short	0x010a
        /*07da*/ 	.byte	0xff
	.zero		1


	//   ....[109]....
        /*07dc*/ 	.word	0x000087e0
        /*07e0*/ 	.word	0x00000002
        /*07e4*/ 	.word	0x00000090
        /*07e8*/ 	.short	0x010a
        /*07ea*/ 	.byte	0xff
	.zero		1


	//   ....[110]....
        /*07ec*/ 	.word	0x00008830
        /*07f0*/ 	.word	0x00000002
        /*07f4*/ 	.word	0x00000080
        /*07f8*/ 	.short	0x010a
        /*07fa*/ 	.byte	0xff
	.zero		1


	//   ....[111]....
        /*07fc*/ 	.word	0x00008890
        /*0800*/ 	.word	0x00000000
        /*0804*/ 	.word	0x00000090
        /*0808*/ 	.short	0x010a
        /*080a*/ 	.byte	0xff
	.zero		1


	//   ....[112]....
        /*080c*/ 	.word	0x000088e0
        /*0810*/ 	.word	0x00000000
        /*0814*/ 	.word	0x00000080
        /*0818*/ 	.short	0x010a
        /*081a*/ 	.byte	0xff
	.zero		1


	//   ....[113]....
        /*081c*/ 	.word	0x00008940
        /*0820*/ 	.word	0x00000002
        /*0824*/ 	.word	0x000000c0
        /*0828*/ 	.short	0x010a
        /*082a*/ 	.byte	0xff
	.zero		1


	//   ....[114]....
        /*082c*/ 	.word	0x000089a0
        /*0830*/ 	.word	0x00000000
        /*0834*/ 	.word	0x00000000
        /*0838*/ 	.short	0x010a
        /*083a*/ 	.byte	0xff
	.zero		1


	//   ....[115]....
        /*083c*/ 	.word	0x00008a00
        /*0840*/ 	.word	0x00000000
        /*0844*/ 	.word	0x00000000
        /*0848*/ 	.short	0x010a
        /*084a*/ 	.byte	0xff
	.zero		1


	//   ....[116]....
        /*084c*/ 	.word	0x00008a60
        /*0850*/ 	.word	0x00000000
        /*0854*/ 	.word	0x00000000
        /*0858*/ 	.short	0x010a
        /*085a*/ 	.byte	0xff
	.zero		1


	//   ....[117]....
        /*085c*/ 	.word	0x00008ac0
        /*0860*/ 	.word	0x00000000
        /*0864*/ 	.word	0x00000000
        /*0868*/ 	.short	0x010a
        /*086a*/ 	.byte	0xff
	.zero		1


	//   ....[118]....
        /*086c*/ 	.word	0x00008b20
        /*0870*/ 	.word	0x00000000
        /*0874*/ 	.word	0x00000000
        /*0878*/ 	.short	0x010a
        /*087a*/ 	.byte	0xff
	.zero		1


	//   ....[119]....
        /*087c*/ 	.word	0x00008b70
        /*0880*/ 	.word	0x00000008
        /*0884*/ 	.word	0x00000080
        /*0888*/ 	.short	0x010a
        /*088a*/ 	.byte	0xff
	.zero		1


	//   ....[120]....
        /*088c*/ 	.word	0x00008bd0
        /*0890*/ 	.word	0x00000000
        /*0894*/ 	.word	0x00000078
        /*0898*/ 	.short	0x010a
        /*089a*/ 	.byte	0xff
	.zero		1


	//   ....[121]....
        /*089c*/ 	.word	0x00008c30
        /*08a0*/ 	.word	0x00000000
        /*08a4*/ 	.word	0x00000050
        /*08a8*/ 	.short	0x010a
        /*08aa*/ 	.byte	0xff
	.zero		1


	//   ....[122]....
        /*08ac*/ 	.word	0x00008c90
        /*08b0*/ 	.word	0x00000000
        /*08b4*/ 	.word	0x00000058
        /*08b8*/ 	.short	0x010a
        /*08ba*/ 	.byte	0xff
	.zero		1


	//   ....[123]....
        /*08bc*/ 	.word	0x00008cf0
        /*08c0*/ 	.word	0x00000000
        /*08c4*/ 	.word	0x00000060
        /*08c8*/ 	.short	0x010a
        /*08ca*/ 	.byte	0xff
	.zero		1


	//   ....[124]....
        /*08cc*/ 	.word	0x00008d50
        /*08d0*/ 	.word	0x00000000
        /*08d4*/ 	.word	0x00000068
        /*08d8*/ 	.short	0x010a
        /*08da*/ 	.byte	0xff
	.zero		1


	//   ....[125]....
        /*08dc*/ 	.word	0x00008db0
        /*08e0*/ 	.word	0x00000000
        /*08e4*/ 	.word	0x00000050
        /*08e8*/ 	.short	0x010a
        /*08ea*/ 	.byte	0xff
	.zero		1


	//   ....[126]....
        /*08ec*/ 	.word	0x00008e10
        /*08f0*/ 	.word	0x00000000
        /*08f4*/ 	.word	0x00000058
        /*08f8*/ 	.short	0x010a
        /*08fa*/ 	.byte	0xff
	.zero		1


	//   ....[127]....
        /*08fc*/ 	.word	0x00008e70
        /*0900*/ 	.word	0x00000000
        /*0904*/ 	.word	0x00000060
        /*0908*/ 	.short	0x010a
        /*090a*/ 	.byte	0xff
	.zero		1


	//   ....[128]....
        /*090c*/ 	.word	0x00008ec0
        /*0910*/ 	.word	0x00000003
        /*0914*/ 	.word	0x00000080
        /*0918*/ 	.short	0x010a
        /*091a*/ 	.byte	0xff
	.zero		1


	//   ....[129]....
        /*091c*/ 	.word	0x00008f20
        /*0920*/ 	.word	0x00000000
        /*0924*/ 	.word	0x00000030
        /*0928*/ 	.short	0x010a
        /*092a*/ 	.byte	0xff
	.zero		1


	//   ....[130]....
        /*092c*/ 	.word	0x00008f70
        /*0930*/ 	.word	0x0000001a
        /*0934*/ 	.word	0x000000a0
        /*0938*/ 	.short	0x010a
        /*093a*/ 	.byte	0xff
	.zero		1


	//   ....[131]....
        /*093c*/ 	.word	0x00008fc0
        /*0940*/ 	.word	0x00000004
        /*0944*/ 	.word	0x00000030
        /*0948*/ 	.short	0x010a
        /*094a*/ 	.byte	0xff
	.zero		1


	//   ....[132]....
        /*094c*/ 	.word	0x00009010
        /*0950*/ 	.word	0x00000002
        /*0954*/ 	.word	0x00000030
        /*0958*/ 	.short	0x010a
        /*095a*/ 	.byte	0xff
	.zero		1


	//   ....[133]....
        /*095c*/ 	.word	0x00009060
        /*0960*/ 	.word	0x00000003
        /*0964*/ 	.word	0x00000030
        /*0968*/ 	.short	0x010a
        /*096a*/ 	.byte	0xff
	.zero		1


	//----- nvinfo : EIATTR_NUM_MBARRIERS
	.align		4
.L_47:
        /*096c*/ 	.byte	0x03, 0x38
        /*096e*/ 	.short	0x0020


	//----- nvinfo : EIATTR_EXIT_INSTR_OFFSETS
	.align		4
        /*0970*/ 	.byte	0x04, 0x1c
        /*0972*/ 	.short	(.L_49 - .L_48)


	//   ....[0]....
.L_48:
        /*0974*/ 	.word	0x00002860


	//   ....[1]....
        /*0978*/ 	.word	0x00002d70


	//   ....[2]....
        /*097c*/ 	.word	0x00002dd0


	//   ....[3]....
        /*0980*/ 	.word	0x00003d50


	//   ....[4]....
        /*0984*/ 	.word	0x00004f80


	//   ....[5]....
        /*0988*/ 	.word	0x00004fc0


	//   ....[6]....
        /*098c*/ 	.word	0x00008420


	//   ....[7]....
        /*0990*/ 	.word	0x000084a0


	//   ....[8]....
        /*0994*/ 	.word	0x000084d0


	//   ....[9]....
        /*0998*/ 	.word	0x00008550


	//----- nvinfo : EIATTR_MAX_THREADS
	.align		4
.L_49:
        /*099c*/ 	.byte	0x04, 0x05
        /*099e*/ 	.short	(.L_51 - .L_50)
.L_50:
        /*09a0*/ 	.word	0x00000100
        /*09a4*/ 	.word	0x00000001
        /*09a8*/ 	.word	0x00000001


	//----- nvinfo : EIATTR_CRS_STACK_SIZE
	.align		4
.L_51:
        /*09ac*/ 	.byte	0x04, 0x1e
        /*09ae*/ 	.short	(.L_53 - .L_52)
.L_52:
        /*09b0*/ 	.word	0x00000000


	//----- nvinfo : EIATTR_CBANK_PARAM_SIZE
	.align		4
.L_53:
        /*09b4*/ 	.byte	0x03, 0x19
        /*09b6*/ 	.short	0x0800


	//----- nvinfo : EIATTR_PARAM_CBANK
	.align		4
        /*09b8*/ 	.byte	0x04, 0x0a
        /*09ba*/ 	.short	(.L_55 - .L_54)
	.align		4
.L_54:
        /*09bc*/ 	.word	index@(.nv.constant0._ZN7cutlass13device_kernelINS_4gemm6kernel13GemmUniversalIN4cute5tupleIJiiiiEEENS1_10collective13CollectiveMmaINS1_35MainloopSm100TmaUmmaWarpSpecializedILi3ELi2ELi4ENS5_IJNS4_1CILi2EEENSA_ILi1EEESC_EEEEENS5_IJNSA_ILi64EEENSA_ILi128EEESF_EEENS_6half_tENS5_IJlSC_lEEESI_SJ_NS4_8TiledMMAINS4_8MMA_AtomIJNS4_20SM100_MMA_F16BF16_SSISI_SI_fLi64ELi128ELNS4_4UMMA5MajorE0ELSO_0ELNSN_7ScaleInE0ELSP_0EEEEEENS4_6LayoutINS5_IJSC_SC_SC_EEENS5_IJNSA_ILi0EEESU_SU_EEEEENS5_IJNS4_10UnderscoreESX_SX_EEEEENS4_13SM90_TMA_LOADENS4_14ComposedLayoutINS4_7SwizzleILi3ELi4ELi3EEENS4_18smem_ptr_flag_bitsILi16EEENSS_INS5_IJNSA_ILi8EEESF_EEENS5_IJSF_SC_EEEEEEEvNS4_8identityENS4_23SM90_TMA_LOAD_MULTICASTES1A_vS1B_EENS_8epilogue10collective18CollectiveEpilogueINS1E_23Sm100TmaWarpSpecializedILi4ELi2ELi16ELb1ELb0EEEJSH_NS5_IJNSS_ISF_SC_EENSS_INSA_ILi32EEESC_EEEEESI_SJ_SI_SJ_NS1E_6fusion15FusionCallbacksIS1I_NS1N_17LinearCombinationISI_fSI_fLNS_15FloatRoundStyleE2EEESH_S1M_JEEENS4_5SM1004TMEM4LOAD26SM100_TMEM_LOAD_16dp256b4xES10_NS11_INS12_ILi2ELi4ELi3EEES15_NSS_INS5_IJS16_S1K_EEENS5_IJS1K_SC_EEEEEEENS4_17SM75_U32x4_LDSM_NENS4_14SM90_TMA_STOREES21_NS4_17SM90_U32x4_STSM_NENS4_39AutoVectorizingCopyWithAssumedAlignmentILi128EEEEEEvvEEEEvNT_6ParamsE)
        /*09c0*/ 	.short	0x0380
        /*09c2*/ 	.short	0x0800


	//----- nvinfo : EIATTR_SW_WAR
	.align		4
.L_55:
        /*09c4*/ 	.byte	0x04, 0x36
        /*09c6*/ 	.short	(.L_57 - .L_56)
.L_56:
        /*09c8*/ 	.word	0x00000008
.L_57:


//--------------------- .nv.callgraph             --------------------------
	.section	.nv.callgraph,"",@"SHT_CUDA_CALLGRAPH"
	.align	4
	.sectionentsize	8
	.align		4
        /*0000*/ 	.word	0x00000000
	.align		4
        /*0004*/ 	.word	0xffffffff
	.align		4
        /*0008*/ 	.word	index@(_ZN7cutlass13device_kernelINS_4gemm6kernel13GemmUniversalIN4cute5tupleIJiiiiEEENS1_10collective13CollectiveMmaINS1_35MainloopSm100TmaUmmaWarpSpecializedILi3ELi2ELi4ENS5_IJNS4_1CILi2EEENSA_ILi1EEESC_EEEEENS5_IJNSA_ILi64EEENSA_ILi128EEESF_EEENS_6half_tENS5_IJlSC_lEEESI_SJ_NS4_8TiledMMAINS4_8MMA_AtomIJNS4_20SM100_MMA_F16BF16_SSISI_SI_fLi64ELi128ELNS4_4UMMA5MajorE0ELSO_0ELNSN_7ScaleInE0ELSP_0EEEEEENS4_6LayoutINS5_IJSC_SC_SC_EEENS5_IJNSA_ILi0EEESU_SU_EEEEENS5_IJNS4_10UnderscoreESX_SX_EEEEENS4_13SM90_TMA_LOADENS4_14ComposedLayoutINS4_7SwizzleILi3ELi4ELi3EEENS4_18smem_ptr_flag_bitsILi16EEENSS_INS5_IJNSA_ILi8EEESF_EEENS5_IJSF_SC_EEEEEEEvNS4_8identityENS4_23SM90_TMA_LOAD_MULTICASTES1A_vS1B_EENS_8epilogue10collective18CollectiveEpilogueINS1E_23Sm100TmaWarpSpecializedILi4ELi2ELi16ELb1ELb0EEEJSH_NS5_IJNSS_ISF_SC_EENSS_INSA_ILi32EEESC_EEEEESI_SJ_SI_SJ_NS1E_6fusion15FusionCallbacksIS1I_NS1N_17LinearCombinationISI_fSI_fLNS_15FloatRoundStyleE2EEESH_S1M_JEEENS4_5SM1004TMEM4LOAD26SM100_TMEM_LOAD_16dp256b4xES10_NS11_INS12_ILi2ELi4ELi3EEES15_NSS_INS5_IJS16_S1K_EEENS5_IJS1K_SC_EEEEEEENS4_17SM75_U32x4_LDSM_NENS4_14SM90_TMA_STOREES21_NS4_17SM90_U32x4_STSM_NENS4_39AutoVectorizingCopyWithAssumedAlignmentILi128EEEEEEvvEEEEvNT_6ParamsE)
	.align		4
        /*000c*/ 	.word	index@(__assertfail)
	.align		4
        /*0010*/ 	.word	0x00000000
	.align		4
        /*0014*/ 	.word	0xfffffffe
	.align		4
        /*0018*/ 	.word	0x00000000
	.align		4
        /*001c*/ 	.word	0xfffffffd
	.align		4
        /*0020*/ 	.word	0x00000000
	.align		4
        /*0024*/ 	.word	0xfffffffc


//--------------------- .nv.constant4             --------------------------
	.section	.nv.constant4,"a",@progbits
	.align	8
	.align		8
.nv.constant4:
        /*0000*/ 	.dword	__assertfail
	.align		8
        /*0008*/ 	.dword	__unnamed_1
	.align		8
        /*0010*/ 	.dword	__unnamed_2
	.align		8
        /*0018*/ 	.dword	_ZN39_INTERNAL_88c06db8_4_k_cu_d492d50c_71714cuda3std3__45__cpo5beginE
	.align		8
        /*0020*/ 	.dword	_ZN39_INTERNAL_88c06db8_4_k_cu_d492d50c_71714cuda3std3__45__cpo3endE
	.align		8
        /*0028*/ 	.dword	_ZN39_INTERNAL_88c06db8_4_k_cu_d492d50c_71714cuda3std3__45__cpo6cbeginE
	.align		8
        /*0030*/ 	.dword	_ZN39_INTERNAL_88c06db8_4_k_cu_d492d50c_71714cuda3std3__45__cpo4cendE
	.align		8
        /*0038*/ 	.dword	_ZN39_INTERNAL_88c06db8_4_k_cu_d492d50c_71714cuda3std3__441_GLOBAL__N__88c06db8_4_k_cu_d492d50c_71716ignoreE
	.align		8
        /*0040*/ 	.dword	_ZN39_INTERNAL_88c06db8_4_k_cu_d492d50c_71714cuda3std3__419piecewise_constructE
	.align		8
        /*0048*/ 	.dword	_ZN39_INTERNAL_88c06db8_4_k_cu_d492d50c_71714cuda3std3__48in_placeE
	.align		8
        /*0050*/ 	.dword	_ZN39_INTERNAL_88c06db8_4_k_cu_d492d50c_71714cuda3std6ranges3__45__cpo4swapE
	.align		8
        /*0058*/ 	.dword	_ZN39_INTERNAL_88c06db8_4_k_cu_d492d50c_71714cuda3std6ranges3__45__cpo9iter_moveE
	.align		8
        /*0060*/ 	.dword	_ZN39_INTERNAL_88c06db8_4_k_cu_d492d50c_71714cute7productE
	.align		8
        /*0068*/ 	.dword	_ZN39_INTERNAL_88c06db8_4_k_cu_d492d50c_71714cute1_E
	.align		8
        /*0070*/ 	.dword	$str$25
	.align		8
        /*0078*/ 	.dword	$str$26
	.align		8
        /*0080*/ 	.dword	$str$27
	.align		8
        /*0088*/ 	.dword	$str$28


//--------------------- .text._ZN7cutlass13device_kernelINS_4gemm6kernel13GemmUniversalIN4cute5tupleIJiiiiEEENS1_10collective13CollectiveMmaINS1_35MainloopSm100TmaUmmaWarpSpecializedILi3ELi2ELi4ENS5_IJNS4_1CILi2EEENSA_ILi1EEESC_EEEEENS5_IJNSA_ILi64EEENSA_ILi128EEESF_EEENS_6half_tENS5_IJlSC_lEEESI_SJ_NS4_8TiledMMAINS4_8MMA_AtomIJNS4_20SM100_MMA_F16BF16_SSISI_SI_fLi64ELi128ELNS4_4UMMA5MajorE0ELSO_0ELNSN_7ScaleInE0ELSP_0EEEEEENS4_6LayoutINS5_IJSC_SC_SC_EEENS5_IJNSA_ILi0EEESU_SU_EEEEENS5_IJNS4_10UnderscoreESX_SX_EEEEENS4_13SM90_TMA_LOADENS4_14ComposedLayoutINS4_7SwizzleILi3ELi4ELi3EEENS4_18smem_ptr_flag_bitsILi16EEENSS_INS5_IJNSA_ILi8EEESF_EEENS5_IJSF_SC_EEEEEEEvNS4_8identityENS4_23SM90_TMA_LOAD_MULTICASTES1A_vS1B_EENS_8epilogue10collective18CollectiveEpilogueINS1E_23Sm100TmaWarpSpecializedILi4ELi2ELi16ELb1ELb0EEEJSH_NS5_IJNSS_ISF_SC_EENSS_INSA_ILi32EEESC_EEEEESI_SJ_SI_SJ_NS1E_6fusion15FusionCallbacksIS1I_NS1N_17LinearCombinationISI_fSI_fLNS_15FloatRoundStyleE2EEESH_S1M_JEEENS4_5SM1004TMEM4LOAD26SM100_TMEM_LOAD_16dp256b4xES10_NS11_INS12_ILi2ELi4ELi3EEES15_NSS_INS5_IJS16_S1K_EEENS5_IJS1K_SC_EEEEEEENS4_17SM75_U32x4_LDSM_NENS4_14SM90_TMA_STOREES21_NS4_17SM90_U32x4_STSM_NENS4_39AutoVectorizingCopyWithAssumedAlignmentILi128EEEEEEvvEEEEvNT_6ParamsE --------------------------
	.section	.text._ZN7cutlass13device_kernelINS_4gemm6kernel13GemmUniversalIN4cute5tupleIJiiiiEEENS1_10collective13CollectiveMmaINS1_35MainloopSm100TmaUmmaWarpSpecializedILi3ELi2ELi4ENS5_IJNS4_1CILi2EEENSA_ILi1EEESC_EEEEENS5_IJNSA_ILi64EEENSA_ILi128EEESF_EEENS_6half_tENS5_IJlSC_lEEESI_SJ_NS4_8TiledMMAINS4_8MMA_AtomIJNS4_20SM100_MMA_F16BF16_SSISI_SI_fLi64ELi128ELNS4_4UMMA5MajorE0ELSO_0ELNSN_7ScaleInE0ELSP_0EEEEEENS4_6LayoutINS5_IJSC_SC_SC_EEENS5_IJNSA_ILi0EEESU_SU_EEEEENS5_IJNS4_10UnderscoreESX_SX_EEEEENS4_13SM90_TMA_LOADENS4_14ComposedLayoutINS4_7SwizzleILi3ELi4ELi3EEENS4_18smem_ptr_flag_bitsILi16EEENSS_INS5_IJNSA_ILi8EEESF_EEENS5_IJSF_SC_EEEEEEEvNS4_8identityENS4_23SM90_TMA_LOAD_MULTICASTES1A_vS1B_EENS_8epilogue10collective18CollectiveEpilogueINS1E_23Sm100TmaWarpSpecializedILi4ELi2ELi16ELb1ELb0EEEJSH_NS5_IJNSS_ISF_SC_EENSS_INSA_ILi32EEESC_EEEEESI_SJ_SI_SJ_NS1E_6fusion15FusionCallbacksIS1I_NS1N_17LinearCombinationISI_fSI_fLNS_15FloatRoundStyleE2EEESH_S1M_JEEENS4_5SM1004TMEM4LOAD26SM100_TMEM_LOAD_16dp256b4xES10_NS11_INS12_ILi2ELi4ELi3EEES15_NSS_INS5_IJS16_S1K_EEENS5_IJS1K_SC_EEEEEEENS4_17SM75_U32x4_LDSM_NENS4_14SM90_TMA_STOREES21_NS4_17SM90_U32x4_STSM_NENS4_39AutoVectorizingCopyWithAssumedAlignmentILi128EEEEEEvvEEEEvNT_6ParamsE,"ax",@progbits
	.align	128
.text._ZN7cutlass13device_kernelINS_4gemm6kernel13GemmUniversalIN4cute5tupleIJiiiiEEENS1_10collective13CollectiveMmaINS1_35MainloopSm100TmaUmmaWarpSpecializedILi3ELi2ELi4ENS5_IJNS4_1CILi2EEENSA_ILi1EEESC_EEEEENS5_IJNSA_ILi64EEENSA_ILi128EEESF_EEENS_6half_tENS5_IJlSC_lEEESI_SJ_NS4_8TiledMMAINS4_8MMA_AtomIJNS4_20SM100_MMA_F16BF16_SSISI_SI_fLi64ELi128ELNS4_4UMMA5MajorE0ELSO_0ELNSN_7ScaleInE0ELSP_0EEEEEENS4_6LayoutINS5_IJSC_SC_SC_EEENS5_IJNSA_ILi0EEESU_SU_EEEEENS5_IJNS4_10UnderscoreESX_SX_EEEEENS4_13SM90_TMA_LOADENS4_14ComposedLayoutINS4_7SwizzleILi3ELi4ELi3EEENS4_18smem_ptr_flag_bitsILi16EEENSS_INS5_IJNSA_ILi8EEESF_EEENS5_IJSF_SC_EEEEEEEvNS4_8identityENS4_23SM90_TMA_LOAD_MULTICASTES1A_vS1B_EENS_8epilogue10collective18CollectiveEpilogueINS1E_23Sm100TmaWarpSpecializedILi4ELi2ELi16ELb1ELb0EEEJSH_NS5_IJNSS_ISF_SC_EENSS_INSA_ILi32EEESC_EEEEESI_SJ_SI_SJ_NS1E_6fusion15FusionCallbacksIS1I_NS1N_17LinearCombinationISI_fSI_fLNS_15FloatRoundStyleE2EEESH_S1M_JEEENS4_5SM1004TMEM4LOAD26SM100_TMEM_LOAD_16dp256b4xES10_NS11_INS12_ILi2ELi4ELi3EEES15_NSS_INS5_IJS16_S1K_EEENS5_IJS1K_SC_EEEEEEENS4_17SM75_U32x4_LDSM_NENS4_14SM90_TMA_STOREES21_NS4_17SM90_U32x4_STSM_NENS4_39AutoVectorizingCopyWithAssumedAlignmentILi128EEEEEEvvEEEEvNT_6ParamsE:
        .type           _ZN7cutlass13device_kernelINS_4gemm6kernel13GemmUniversalIN4cute5tupleIJiiiiEEENS1_10collective13CollectiveMmaINS1_35MainloopSm100TmaUmmaWarpSpecializedILi3ELi2ELi4ENS5_IJNS4_1CILi2EEENSA_ILi1EEESC_EEEEENS5_IJNSA_ILi64EEENSA_ILi128EEESF_EEENS_6half_tENS5_IJlSC_lEEESI_SJ_NS4_8TiledMMAINS4_8MMA_AtomIJNS4_20SM100_MMA_F16BF16_SSISI_SI_fLi64ELi128ELNS4_4UMMA5MajorE0ELSO_0ELNSN_7ScaleInE0ELSP_0EEEEEENS4_6LayoutINS5_IJSC_SC_SC_EEENS5_IJNSA_ILi0EEESU_SU_EEEEENS5_IJNS4_10UnderscoreESX_SX_EEEEENS4_13SM90_TMA_LOADENS4_14ComposedLayoutINS4_7SwizzleILi3ELi4ELi3EEENS4_18smem_ptr_flag_bitsILi16EEENSS_INS5_IJNSA_ILi8EEESF_EEENS5_IJSF_SC_EEEEEEEvNS4_8identityENS4_23SM90_TMA_LOAD_MULTICASTES1A_vS1B_EENS_8epilogue10collective18CollectiveEpilogueINS1E_23Sm100TmaWarpSpecializedILi4ELi2ELi16ELb1ELb0EEEJSH_NS5_IJNSS_ISF_SC_EENSS_INSA_ILi32EEESC_EEEEESI_SJ_SI_SJ_NS1E_6fusion15FusionCallbacksIS1I_NS1N_17LinearCombinationISI_fSI_fLNS_15FloatRoundStyleE2EEESH_S1M_JEEENS4_5SM1004TMEM4LOAD26SM100_TMEM_LOAD_16dp256b4xES10_NS11_INS12_ILi2ELi4ELi3EEES15_NSS_INS5_IJS16_S1K_EEENS5_IJS1K_SC_EEEEEEENS4_17SM75_U32x4_LDSM_NENS4_14SM90_TMA_STOREES21_NS4_17SM90_U32x4_STSM_NENS4_39AutoVectorizingCopyWithAssumedAlignmentILi128EEEEEEvvEEEEvNT_6ParamsE,@function
        .size           _ZN7cutlass13device_kernelINS_4gemm6kernel13GemmUniversalIN4cute5tupleIJiiiiEEENS1_10collective13CollectiveMmaINS1_35MainloopSm100TmaUmmaWarpSpecializedILi3ELi2ELi4ENS5_IJNS4_1CILi2EEENSA_ILi1EEESC_EEEEENS5_IJNSA_ILi64EEENSA_ILi128EEESF_EEENS_6half_tENS5_IJlSC_lEEESI_SJ_NS4_8TiledMMAINS4_8MMA_AtomIJNS4_20SM100_MMA_F16BF16_SSISI_SI_fLi64ELi128ELNS4_4UMMA5MajorE0ELSO_0ELNSN_7ScaleInE0ELSP_0EEEEEENS4_6LayoutINS5_IJSC_SC_SC_EEENS5_IJNSA_ILi0EEESU_SU_EEEEENS5_IJNS4_10UnderscoreESX_SX_EEEEENS4_13SM90_TMA_LOADENS4_14ComposedLayoutINS4_7SwizzleILi3ELi4ELi3EEENS4_18smem_ptr_flag_bitsILi16EEENSS_INS5_IJNSA_ILi8EEESF_EEENS5_IJSF_SC_EEEEEEEvNS4_8identityENS4_23SM90_TMA_LOAD_MULTICASTES1A_vS1B_EENS_8epilogue10collective18CollectiveEpilogueINS1E_23Sm100TmaWarpSpecializedILi4ELi2ELi16ELb1ELb0EEEJSH_NS5_IJNSS_ISF_SC_EENSS_INSA_ILi32EEESC_EEEEESI_SJ_SI_SJ_NS1E_6fusion15FusionCallbacksIS1I_NS1N_17LinearCombinationISI_fSI_fLNS_15FloatRoundStyleE2EEESH_S1M_JEEENS4_5SM1004TMEM4LOAD26SM100_TMEM_LOAD_16dp256b4xES10_NS11_INS12_ILi2ELi4ELi3EEES15_NSS_INS5_IJS16_S1K_EEENS5_IJS1K_SC_EEEEEEENS4_17SM75_U32x4_LDSM_NENS4_14SM90_TMA_STOREES21_NS4_17SM90_U32x4_STSM_NENS4_39AutoVectorizingCopyWithAssumedAlignmentILi128EEEEEEvvEEEEvNT_6ParamsE,(.L_x_180 - _ZN7cutlass13device_kernelINS_4gemm6kernel13GemmUniversalIN4cute5tupleIJiiiiEEENS1_10collective13CollectiveMmaINS1_35MainloopSm100TmaUmmaWarpSpecializedILi3ELi2ELi4ENS5_IJNS4_1CILi2EEENSA_ILi1EEESC_EEEEENS5_IJNSA_ILi64EEENSA_ILi128EEESF_EEENS_6half_tENS5_IJlSC_lEEESI_SJ_NS4_8TiledMMAINS4_8MMA_AtomIJNS4_20SM100_MMA_F16BF16_SSISI_SI_fLi64ELi128ELNS4_4UMMA5MajorE0ELSO_0ELNSN_7ScaleInE0ELSP_0EEEEEENS4_6LayoutINS5_IJSC_SC_SC_EEENS5_IJNSA_ILi0EEESU_SU_EEEEENS5_IJNS4_10UnderscoreESX_SX_EEEEENS4_13SM90_TMA_LOADENS4_14ComposedLayoutINS4_7SwizzleILi3ELi4ELi3EEENS4_18smem_ptr_flag_bitsILi16EEENSS_INS5_IJNSA_ILi8EEESF_EEENS5_IJSF_SC_EEEEEEEvNS4_8identityENS4_23SM90_TMA_LOAD_MULTICASTES1A_vS1B_EENS_8epilogue10collective18CollectiveEpilogueINS1E_23Sm100TmaWarpSpecializedILi4ELi2ELi16ELb1ELb0EEEJSH_NS5_IJNSS_ISF_SC_EENSS_INSA_ILi32EEESC_EEEEESI_SJ_SI_SJ_NS1E_6fusion15FusionCallbacksIS1I_NS1N_17LinearCombinationISI_fSI_fLNS_15FloatRoundStyleE2EEESH_S1M_JEEENS4_5SM1004TMEM4LOAD26SM100_TMEM_LOAD_16dp256b4xES10_NS11_INS12_ILi2ELi4ELi3EEES15_NSS_INS5_IJS16_S1K_EEENS5_IJS1K_SC_EEEEEEENS4_17SM75_U32x4_LDSM_NENS4_14SM90_TMA_STOREES21_NS4_17SM90_U32x4_STSM_NENS4_39AutoVectorizingCopyWithAssumedAlignmentILi128EEEEEEvvEEEEvNT_6ParamsE)
        .other          _ZN7cutlass13device_kernelINS_4gemm6kernel13GemmUniversalIN4cute5tupleIJiiiiEEENS1_10collective13CollectiveMmaINS1_35MainloopSm100TmaUmmaWarpSpecializedILi3ELi2ELi4ENS5_IJNS4_1CILi2EEENSA_ILi1EEESC_EEEEENS5_IJNSA_ILi64EEENSA_ILi128EEESF_EEENS_6half_tENS5_IJlSC_lEEESI_SJ_NS4_8TiledMMAINS4_8MMA_AtomIJNS4_20SM100_MMA_F16BF16_SSISI_SI_fLi64ELi128ELNS4_4UMMA5MajorE0ELSO_0ELNSN_7ScaleInE0ELSP_0EEEEEENS4_6LayoutINS5_IJSC_SC_SC_EEENS5_IJNSA_ILi0EEESU_SU_EEEEENS5_IJNS4_10UnderscoreESX_SX_EEEEENS4_13SM90_TMA_LOADENS4_14ComposedLayoutINS4_7SwizzleILi3ELi4ELi3EEENS4_18smem_ptr_flag_bitsILi16EEENSS_INS5_IJNSA_ILi8EEESF_EEENS5_IJSF_SC_EEEEEEEvNS4_8identityENS4_23SM90_TMA_LOAD_MULTICASTES1A_vS1B_EENS_8epilogue10collective18CollectiveEpilogueINS1E_23Sm100TmaWarpSpecializedILi4ELi2ELi16ELb1ELb0EEEJSH_NS5_IJNSS_ISF_SC_EENSS_INSA_ILi32EEESC_EEEEESI_SJ_SI_SJ_NS1E_6fusion15FusionCallbacksIS1I_NS1N_17LinearCombinationISI_fSI_fLNS_15FloatRoundStyleE2EEESH_S1M_JEEENS4_5SM1004TMEM4LOAD26SM100_TMEM_LOAD_16dp256b4xES10_NS11_INS12_ILi2ELi4ELi3EEES15_NSS_INS5_IJS16_S1K_EEENS5_IJS1K_SC_EEEEEEENS4_17SM75_U32x4_LDSM_NENS4_14SM90_TMA_STOREES21_NS4_17SM90_U32x4_STSM_NENS4_39AutoVectorizingCopyWithAssumedAlignmentILi128EEEEEEvvEEEEvNT_6ParamsE,@"STO_CUDA_ENTRY STV_DEFAULT"
_ZN7cutlass13device_kernelINS_4gemm6kernel13GemmUniversalIN4cute5tupleIJiiiiEEENS1_10collective13CollectiveMmaINS1_35MainloopSm100TmaUmmaWarpSpecializedILi3ELi2ELi4ENS5_IJNS4_1CILi2EEENSA_ILi1EEESC_EEEEENS5_IJNSA_ILi64EEENSA_ILi128EEESF_EEENS_6half_tENS5_IJlSC_lEEESI_SJ_NS4_8TiledMMAINS4_8MMA_AtomIJNS4_20SM100_MMA_F16BF16_SSISI_SI_fLi64ELi128ELNS4_4UMMA5MajorE0ELSO_0ELNSN_7ScaleInE0ELSP_0EEEEEENS4_6LayoutINS5_IJSC_SC_SC_EEENS5_IJNSA_ILi0EEESU_SU_EEEEENS5_IJNS4_10UnderscoreESX_SX_EEEEENS4_13SM90_TMA_LOADENS4_14ComposedLayoutINS4_7SwizzleILi3ELi4ELi3EEENS4_18smem_ptr_flag_bitsILi16EEENSS_INS5_IJNSA_ILi8EEESF_EEENS5_IJSF_SC_EEEEEEEvNS4_8identityENS4_23SM90_TMA_LOAD_MULTICASTES1A_vS1B_EENS_8epilogue10collective18CollectiveEpilogueINS1E_23Sm100TmaWarpSpecializedILi4ELi2ELi16ELb1ELb0EEEJSH_NS5_IJNSS_ISF_SC_EENSS_INSA_ILi32EEESC_EEEEESI_SJ_SI_SJ_NS1E_6fusion15FusionCallbacksIS1I_NS1N_17LinearCombinationISI_fSI_fLNS_15FloatRoundStyleE2EEESH_S1M_JEEENS4_5SM1004TMEM4LOAD26SM100_TMEM_LOAD_16dp256b4xES10_NS11_INS12_ILi2ELi4ELi3EEES15_NSS_INS5_IJS16_S1K_EEENS5_IJS1K_SC_EEEEEEENS4_17SM75_U32x4_LDSM_NENS4_14SM90_TMA_STOREES21_NS4_17SM90_U32x4_STSM_NENS4_39AutoVectorizingCopyWithAssumedAlignmentILi128EEEEEEvvEEEEvNT_6ParamsE:
[----:B------:R-:W1:Y:S01]  /*0000*/  LDC R1, c[0x0][0x37c] ;  /* 0x0000df00ff017b82 */ /* 0x000e620000000800 */
[----:B------:R-:W2:Y:S01]  /*0010*/  S2R R57, SR_TID.X ;  /* 0x0000000000397919 */ /* 0x000ea20000002100 */
[----:B------:R-:W3:Y:S01]  /*0020*/  LDCU.64 UR8, c[0x0][0x890] ;  /* 0x00011200ff0877ac */ /* 0x000ee20008000a00 */
[----:B------:R-:W-:Y:S02]  /*0030*/  PRMT R45, RZ, 0x7610, R45 ;  /* 0x00007610ff2d7816 */ /* 0x000fe4000000002d */
[----:B------:R-:W-:Y:S01]  /*0040*/  ELECT P3, URZ, PT ;  /* 0x0000000000ff782f */ /* 0x000fe20003860000 */
[----:B---3--:R-:W-:-:S04]  /*0050*/  UISETP.NE.U32.AND UP0, UPT, UR8, URZ, UPT ;  /* 0x000000ff0800728c */ /* 0x008fc8000bf05070 */
[----:B------:R-:W-:Y:S01]  /*0060*/  UISETP.NE.AND.EX UP0, UPT, UR9, URZ, UPT, UP0 ;  /* 0x000000ff0900728c */ /* 0x000fe2000bf05300 */
[----:B--2---:R-:W-:-:S05]  /*0070*/  SHF.R.U32.HI R46, RZ, 0x5, R57 ;  /* 0x00000005ff2e7819 */ /* 0x004fca0000011639 */
[----:B------:R-:W2:Y:S02]  /*0080*/  SHFL.IDX PT, R0, R46, RZ, 0x1f ;  /* 0x00001fff2e007589 */ /* 0x000ea400000e0000 */
[----:B--2---:R-:W-:Y:S01]  /*0090*/  R2UR UR18, R0 ;  /* 0x00000000001272ca */ /* 0x004fe200000e0000 */
[----:B-1----:R-:W-:-:S14]  /*00a0*/  BRA.U UP0, `(.L_x_0) ;  /* 0x0000000100307547 */ /* 0x002fdc000b800000 */
[----:B------:R-:W1:Y:S02]  /*00b0*/  LDCU.64 UR4, c[0x0][0x888] ;  /* 0x00011100ff0477ac */ /* 0x000e640008000a00 */
[----:B-1----:R-:W-:-:S04]  /*00c0*/  UISETP.NE.U32.AND UP0, UPT, UR4, URZ, UPT ;  /* 0x000000ff0400728c */ /* 0x002fc8000bf05070 */
[----:B------:R-:W-:-:S09]  /*00d0*/  UISETP.NE.AND.EX UP0, UPT, UR5, URZ, UPT, UP0 ;  /* 0x000000ff0500728c */ /* 0x000fd2000bf05300 */
[----:B------:R-:W-:Y:S05]  /*00e0*/  BRA.U !UP0, `(.L_x_1) ;  /* 0x0000000108147547 */ /* 0x000fea000b800000 */
[----:B------:R-:W1:Y:S01]  /*00f0*/  LDC.64 R2, c[0x0][0x888] ;  /* 0x00022200ff027b82 */ /* 0x000e620000000a00 */
[----:B------:R-:W1:Y:S02]  /*0100*/  LDCU.64 UR4, c[0x0][0x358] ;  /* 0x00006b00ff0477ac */ /* 0x000e640008000a00 */
[----:B-1----:R1:W5:Y:S01]  /*0110*/  LDG.E R27, desc[UR4][R2.64] ;  /* 0x00000004021b7981 */ /* 0x002362000c1e1900 */
[----:B------:R-:W-:Y:S01]  /*0120*/  HFMA2 R45, -RZ, RZ, 0, 5.9604644775390625e-08 ;  /* 0x00000001ff2d7431 */ /* 0x000fe200000001ff */
[----:B------:R-:W-:Y:S05]  /*0130*/  BRA `(.L_x_0) ;  /* 0x00000000000c7947 */ /* 0x000fea0003800000 */
.L_x_1:
[----:B------:R-:W1:Y:S01]  /*0140*/  LDCU UR4, c[0x0][0x880] ;  /* 0x00011000ff0477ac */ /* 0x000e620008000800 */
[----:B------:R-:W-:Y:S01]  /*0150*/  HFMA2 R45, -RZ, RZ, 0, 5.9604644775390625e-08 ;  /* 0x00000001ff2d7431 */ /* 0x000fe200000001ff */
[----:B-1----:R-:W-:-:S07]  /*0160*/  MOV R27, UR4 ;  /* 0x00000004001b7c02 */ /* 0x002fce0008000f00 */
.L_x_0:
[----:B------:R-:W2:Y:S02]  /*0170*/  LDCU.64 UR4, c[0x0][0x8b0] ;  /* 0x00011600ff0477ac */ /* 0x000ea40008000a00 */
[----:B--2---:R-:W-:-:S04]  /*0180*/  UISETP.NE.U32.AND UP0, UPT, UR4, URZ, UPT ;  /* 0x000000ff0400728c */ /* 0x004fc8000bf05070 */
[----:B------:R-:W-:-:S09]  /*0190*/  UISETP.NE.AND.EX UP0, UPT, UR5, URZ, UPT, UP0 ;  /* 0x000000ff0500728c */ /* 0x000fd2000bf05300 */
[----:B------:R-:W-:Y:S05]  /*01a0*/  BRA.U UP0, `(.L_x_2) ;  /* 0x0000000100287547 */ /* 0x000fea000b800000 */
[----:B------:R-:W2:Y:S02]  /*01b0*/  LDCU.64 UR4, c[0x0][0x8a8] ;  /* 0x00011500ff0477ac */ /* 0x000ea40008000a00 */
[----:B--2---:R-:W-:-:S04]  /*01c0*/  UISETP.NE.U32.AND UP0, UPT, UR4, URZ, UPT ;  /* 0x000000ff0400728c */ /* 0x004fc8000bf05070 */
[----:B------:R-:W-:-:S09]  /*01d0*/  UISETP.NE.AND.EX UP0, UPT, UR5, URZ, UPT, UP0 ;  /* 0x000000ff0500728c */ /* 0x000fd2000bf05300 */
[----:B------:R-:W-:Y:S05]  /*01e0*/  BRA.U !UP0, `(.L_x_3) ;  /* 0x0000000108107547 */ /* 0x000fea000b800000 */
[----:B------:R-:W2:Y:S01]  /*01f0*/  LDC.64 R24, c[0x0][0x8a8] ;  /* 0x00022a00ff187b82 */ /* 0x000ea20000000a00 */
[----:B------:R-:W2:Y:S02]  /*0200*/  LDCU.64 UR4, c[0x0][0x358] ;  /* 0x00006b00ff0477ac */ /* 0x000ea40008000a00 */
[----:B--2---:R2:W5:Y:S01]  /*0210*/  LDG.E R24, desc[UR4][R24.64] ;  /* 0x0000000418187981 */ /* 0x004562000c1e1900 */
[----:B------:R-:W-:Y:S05]  /*0220*/  BRA `(.L_x_2) ;  /* 0x0000000000087947 */ /* 0x000fea0003800000 */
.L_x_3:
[----:B------:R-:W2:Y:S02]  /*0230*/  LDCU UR4, c[0x0][0x8a0] ;  /* 0x00011400ff0477ac */ /* 0x000ea40008000800 */
[----:B--2---:R-:W-:Y:S02]  /*0240*/  MOV R24, UR4 ;  /* 0x0000000400187c02 */ /* 0x004fe40008000f00 */
.L_x_2:
[----:B------:R-:W-:Y:S01]  /*0250*/  IMAD.U32 R0, RZ, RZ, UR18 ;  /* 0x00000012ff007e24 */ /* 0x000fe2000f8e00ff */
[----:B------:R-:W-:Y:S04]  /*0260*/  BSSY.RECONVERGENT B0, `(.L_x_4) ;  /* 0x000000c000007945 */ /* 0x000fe80003800200 */
[C---:B------:R-:W-:Y:S02]  /*0270*/  ISETP.NE.OR P1, PT, R0.reuse, 0x1, !P3 ;  /* 0x000000010000780c */ /* 0x040fe40005f25670 */
[----:B------:R-:W-:-:S11]  /*0280*/  ISETP.NE.OR P0, PT, R0, 0x3, !P3 ;  /* 0x000000030000780c */ /* 0x000fd60005f05670 */
[----:B------:R-:W-:Y:S05]  /*0290*/  @P1 BRA `(.L_x_5) ;  /* 0x0000000000201947 */ /* 0x000fea0003800000 */
[----:B------:R-:W3:Y:S02]  /*02a0*/  LDCU.64 UR4, c[0x0][0x348] ;  /* 0x00006900ff0477ac */ /* 0x000ee40008000a00 */
[----:B---3--:R-:W-:Y:S02]  /*02b0*/  UIADD3 UR6, UP1, UPT, UR4, 0x80, URZ ;  /* 0x0000008004067890 */ /* 0x008fe4000ff3e0ff */
[----:B------:R-:W-:Y:S02]  /*02c0*/  UIADD3 UR4, UP0, UPT, UR4, 0x180, URZ ;  /* 0x0000018004047890 */ /* 0x000fe4000ff1e0ff */
[----:B------:R-:W-:Y:S02]  /*02d0*/  UIADD3.X UR7, UPT, UPT, URZ, UR5, URZ, UP1, !UPT ;  /* 0x00000005ff077290 */ /* 0x000fe40008ffe4ff */
[----:B------:R-:W-:-:S07]  /*02e0*/  UIADD3.X UR5, UPT, UPT, URZ, UR5, URZ, UP0, !UPT ;  /* 0x00000005ff057290 */ /* 0x000fce00087fe4ff */
[----:B------:R3:W-:Y:S02]  /*02f0*/  UTMACCTL.PF [UR6] ;  /* 0x00000000060079b9 */ /* 0x0007e40008040000 */
[----:B------:R3:W-:Y:S02]  /*0300*/  UTMACCTL.PF [UR4] ;  /* 0x00000000040079b9 */ /* 0x0007e40008040000 */
[----:B---3--:R-:W-:Y:S01]  /*0310*/  NOP ;  /* 0x0000000000007918 */ /* 0x008fe20000000000 */
.L_x_5:
[----:B------:R-:W-:Y:S05]  /*0320*/  BSYNC.RECONVERGENT B0 ;  /* 0x0000000000007941 */ /* 0x000fea0003800200 */
.L_x_4:
[----:B------:R-:W-:Y:S04]  /*0330*/  BSSY.RECONVERGENT B0, `(.L_x_6) ;  /* 0x000000a000007945 */ /* 0x000fe80003800200 */
        /* <DEDUP_REMOVED lines=9> */
.L_x_7:
[----:B------:R-:W-:Y:S05]  /*03d0*/  BSYNC.RECONVERGENT B0 ;  /* 0x0000000000007941 */ /* 0x000fea0003800200 */
.L_x_6:
[----:B------:R-:W3:Y:S01]  /*03e0*/  LDCU.64 UR4, c[0x0][0x888] ;  /* 0x00011100ff0477ac */ /* 0x000ee20008000a00 */
[----:B------:R-:W-:Y:S02]  /*03f0*/  UISETP.EQ.U32.AND UP2, UPT, UR8, URZ, UPT ;  /* 0x000000ff0800728c */ /* 0x000fe4000bf42070 */
[----:B------:R-:W-:Y:S02]  /*0400*/  UPLOP3.LUT UP3, UPT, UPT, UPT, UPT, 0x80, 0x8 ;  /* 0x000000000008789c */ /* 0x000fe40003f6f070 */
[----:B---3--:R-:W-:-:S04]  /*0410*/  UISETP.NE.U32.AND UP0, UPT, UR4, URZ, UPT ;  /* 0x000000ff0400728c */ /* 0x008fc8000bf05070 */
[----:B------:R-:W-:-:S04]  /*0420*/  UISETP.NE.AND.EX UP1, UPT, UR5, URZ, UPT, UP0 ;  /* 0x000000ff0500728c */ /* 0x000fc8000bf25300 */
[----:B------:R-:W-:-:S04]  /*0430*/  UISETP.EQ.OR.EX UP4, UPT, UR9, URZ, !UP1, UP2 ;  /* 0x000000ff0900728c */ /* 0x000fc8000cf82720 */
[----:B------:R-:W-:-:S06]  /*0440*/  UP2UR UR4, UPR, URZ, 0x10 ;  /* 0x00000010ff047883 */ /* 0x000fcc0008000000 */
[----:B------:R-:W-:Y:S01]  /*0450*/  MOV R49, UR4 ;  /* 0x0000000400317c02 */ /* 0x000fe20008000f00 */
[----:B------:R-:W-:Y:S06]  /*0460*/  BRA.U !UP4, `(.L_x_8) ;  /* 0x000000010c207547 */ /* 0x000fec000b800000 */
[----:B------:R-:W-:Y:S01]  /*0470*/  UISETP.NE.U32.AND UP2, UPT, UR8, URZ, UPT ;  /* 0x000000ff0800728c */ /* 0x000fe2000bf45070 */
[----:B-----5:R-:W-:Y:S01]  /*0480*/  FSETP.NEU.AND P0, PT, R27, RZ, PT ;  /* 0x000000ff1b00720b */ /* 0x020fe20003f0d000 */
[----:B------:R-:W-:Y:S02]  /*0490*/  USEL UR4, URZ, 0xffffffff, UP1 ;  /* 0xffffffffff047887 */ /* 0x000fe40008800000 */
[----:B------:R-:W-:-:S10]  /*04a0*/  UISETP.NE.AND.EX UP2, UPT, UR9, URZ, UPT, UP2 ;  /* 0x000000ff0900728c */ /* 0x000fd4000bf45320 */
[----:B------:R-:W-:Y:S01]  /*04b0*/  VOTEU.ANY UP0, P0 ;  /* 0x0000000000ff7886 */ /* 0x000fe20000000100 */
[----:B------:R-:W-:-:S04]  /*04c0*/  @!UP2 USEL UR4, URZ, 0xffffffff, UP0 ;  /* 0xffffffffff04a887 */ /* 0x000fc80008000000 */
[----:B------:R-:W-:-:S04]  /*04d0*/  ULOP3.LUT UR4, UR4, 0x1, URZ, 0xc0, !UPT ;  /* 0x0000000104047892 */ /* 0x000fc8000f8ec0ff */
[----:B------:R-:W-:-:S11]  /*04e0*/  UISETP.NE.U32.AND UP3, UPT, UR4, 0x1, UPT ;  /* 0x000000010400788c */ /* 0x000fd6000bf65070 */
.L_x_8:
[----:B-1----:R-:W1:Y:S01]  /*04f0*/  SHFL.IDX PT, R2, R46, RZ, 0x1f ;  /* 0x00001fff2e027589 */ /* 0x002e6200000e0000 */
[----:B------:R-:W-:Y:S01]  /*0500*/  UISETP.NE.AND UP6, UPT, UR18, 0x2, UPT ;  /* 0x000000021200788c */ /* 0x000fe2000bfc5270 */
[----:B-1----:R-:W-:-:S13]  /*0510*/  ISETP.NE.AND P0, PT, R2, RZ, PT ;  /* 0x000000ff0200720c */ /* 0x002fda0003f05270 */
[----:B------:R-:W-:Y:S05]  /*0520*/  @P0 BRA `(.L_x_9) ;  /* 0x0000000000500947 */ /* 0x000fea0003800000 */
[----:B------:R-:W1:Y:S01]  /*0530*/  S2UR UR4, SR_CgaCtaId ;  /* 0x00000000000479c3 */ /* 0x000e620000008800 */
[----:B------:R-:W-:Y:S01]  /*0540*/  UMOV UR5, 0x400 ;  /* 0x0000040000057882 */ /* 0x000fe20000000000 */
[----:B------:R-:W-:Y:S01]  /*0550*/  UMOV UR8, 0x1 ;  /* 0x0000000100087882 */ /* 0x000fe20000000000 */
[----:B------:R-:W-:Y:S01]  /*0560*/  UMOV UR6, 0x2 ;  /* 0x0000000200067882 */ /* 0x000fe20000000000 */
[----:B------:R-:W-:-:S04]  /*0570*/  UIADD3 UR8, UPT, UPT, -UR8, 0x100000, URZ ;  /* 0x0010000008087890 */ /* 0x000fc8000fffe1ff */
[----:B------:R-:W-:Y:S02]  /*0580*/  USHF.L.U32 UR9, UR8, 0xb, URZ ;  /* 0x0000000b08097899 */ /* 0x000fe400080006ff */
[----:B------:R-:W-:Y:S02]  /*0590*/  USHF.L.U32 UR8, UR8, 0x1, URZ ;  /* 0x0000000108087899 */ /* 0x000fe400080006ff */
[----:B------:R-:W-:-:S04]  /*05a0*/  UIADD3 UR6, UPT, UPT, -UR6, 0x100000, URZ ;  /* 0x0010000006067890 */ /* 0x000fc8000fffe1ff */
[----:B------:R-:W-:Y:S02]  /*05b0*/  USHF.L.U32 UR7, UR6, 0xb, URZ ;  /* 0x0000000b06077899 */ /* 0x000fe400080006ff */
[----:B------:R-:W-:Y:S01]  /*05c0*/  USHF.L.U32 UR6, UR6, 0x1, URZ ;  /* 0x0000000106067899 */ /* 0x000fe200080006ff */
[----:B------:R-:W-:Y:S01]  /*05d0*/  ELECT P0, URZ, PT ;  /* 0x0000000000ff782f */ /* 0x000fe20003800000 */
[----:B-1----:R-:W-:Y:S01]  /*05e0*/  ULEA UR4, UR4, UR5, 0x18 ;  /* 0x0000000504047291 */ /* 0x002fe2000f8ec0ff */
[----:B------:R-:W1:Y:S11]  /*05f0*/  FENCE.VIEW.ASYNC.S ;  /* 0x00000000000073c6 */ /* 0x000e760000000000 */
[----:B-1----:R1:W3:Y:S01]  /*0600*/  SYNCS.EXCH.64 URZ, [UR4], UR8 ;  /* 0x0000000804ff75b2 */ /* 0x0022e20008000100 */
[----:B------:R1:W4:Y:S01]  /*0610*/  SYNCS.EXCH.64 URZ, [UR4+0x18], UR6 ;  /* 0x0000180604ff75b2 */ /* 0x0003220008000100 */
[----:B------:R1:W1:Y:S01]  /*0620*/  SYNCS.EXCH.64 URZ, [UR4+0x8], UR8 ;  /* 0x0000080804ff75b2 */ /* 0x0002620008000100 */
[----:B------:R1:W1:Y:S01]  /*0630*/  SYNCS.EXCH.64 URZ, [UR4+0x20], UR6 ;  /* 0x0000200604ff75b2 */ /* 0x0002620008000100 */
[----:B------:R1:W1:Y:S01]  /*0640*/  SYNCS.EXCH.64 URZ, [UR4+0x10], UR8 ;  /* 0x0000100804ff75b2 */ /* 0x0002620008000100 */
[----:B------:R1:W1:Y:S01]  /*0650*/  SYNCS.EXCH.64 URZ, [UR4+0x28], UR6 ;  /* 0x0000280604ff75b2 */ /* 0x0002620008000100 */
[----:B------:R-:W-:Y:S01]  /*0660*/  NOP ;  /* 0x0000000000007918 */ /* 0x000fe20000000000 */
.L_x_9:
[----:B------:R-:W2:Y:S01]  /*0670*/  SHFL.IDX PT, R2, R46, RZ, 0x1f ;  /* 0x00001fff2e027589 */ /* 0x000ea200000e0000 */
[----:B------:R-:W-:Y:S01]  /*0680*/  NOP ;  /* 0x0000000000007918 */ /* 0x000fe20000000000 */
[----:B--2---:R-:W-:-:S13]  /*0690*/  ISETP.NE.AND P0, PT, R2, 0x1, PT ;  /* 0x000000010200780c */ /* 0x004fda0003f05270 */
[----:B------:R-:W-:Y:S05]  /*06a0*/  @P0 BRA `(.L_x_10) ;  /* 0x0000000000580947 */ /* 0x000fea0003800000 */
[----:B-1----:R-:W1:Y:S01]  /*06b0*/  S2UR UR4, SR_CgaCtaId ;  /* 0x00000000000479c3 */ /* 0x002e620000008800 */
        /* <DEDUP_REMOVED lines=12> */
[----:B-1----:R2:W1:Y:S01]  /*0780*/  SYNCS.EXCH.64 URZ, [UR4+0x30], UR8 ;  /* 0x0000300804ff75b2 */ /* 0x0024620008000100 */
[----:B------:R2:W1:Y:S01]  /*0790*/  SYNCS.EXCH.64 URZ, [UR4+0x50], UR6 ;  /* 0x0000500604ff75b2 */ /* 0x0004620008000100 */
[----:B------:R2:W1:Y:S01]  /*07a0*/  SYNCS.EXCH.64 URZ, [UR4+0x38], UR8 ;  /* 0x0000380804ff75b2 */ /* 0x0004620008000100 */
[----:B------:R2:W1:Y:S01]  /*07b0*/  SYNCS.EXCH.64 URZ, [UR4+0x58], UR6 ;  /* 0x0000580604ff75b2 */ /* 0x0004620008000100 */
[----:B------:R2:W1:Y:S01]  /*07c0*/  SYNCS.EXCH.64 URZ, [UR4+0x40], UR8 ;  /* 0x0000400804ff75b2 */ /* 0x0004620008000100 */
[----:B------:R2:W1:Y:S01]  /*07d0*/  SYNCS.EXCH.64 URZ, [UR4+0x60], UR6 ;  /* 0x0000600604ff75b2 */ /* 0x0004620008000100 */
[----:B------:R2:W1:Y:S01]  /*07e0*/  SYNCS.EXCH.64 URZ, [UR4+0x48], UR8 ;  /* 0x0000480804ff75b2 */ /* 0x0004620008000100 */
[----:B------:R2:W1:Y:S02]  /*07f0*/  SYNCS.EXCH.64 URZ, [UR4+0x68], UR6 ;  /* 0x0000680604ff75b2 */ /* 0x0004640008000100 */
[----:B--2---:R-:W-:Y:S01]  /*0800*/  NOP ;  /* 0x0000000000007918 */ /* 0x004fe20000000000 */
.L_x_10:
[----:B------:R-:W2:Y:S01]  /*0810*/  SHFL.IDX PT, R2, R46, RZ, 0x1f ;  /* 0x00001fff2e027589 */ /* 0x000ea200000e0000 */
[----:B------:R-:W-:Y:S01]  /*0820*/  NOP ;  /* 0x0000000000007918 */ /* 0x000fe20000000000 */
[----:B--2---:R-:W-:-:S13]  /*0830*/  ISETP.NE.AND P0, PT, R2, 0x3, PT ;  /* 0x000000030200780c */ /* 0x004fda0003f05270 */
[----:B------:R-:W-:Y:S05]  /*0840*/  @P0 BRA `(.L_x_11) ;  /* 0x0000000000300947 */ /* 0x000fea0003800000 */
[----:B-1----:R-:W1:Y:S01]  /*0850*/  S2UR UR4, SR_CgaCtaId ;  /* 0x00000000000479c3 */ /* 0x002e620000008800 */
[----:B------:R-:W-:Y:S01]  /*0860*/  UMOV UR6, 0x400 ;  /* 0x0000040000067882 */ /* 0x000fe20000000000 */
[----:B------:R-:W-:Y:S01]  /*0870*/  UMOV UR5, 0x20 ;  /* 0x0000002000057882 */ /* 0x000fe20000000000 */
[----:B------:R-:W-:Y:S01]  /*0880*/  ELECT P0, URZ, PT ;  /* 0x0000000000ff782f */ /* 0x000fe20003800000 */
[----:B-1----:R-:W-:Y:S02]  /*0890*/  ULEA UR6, UR4, UR6, 0x18 ;  /* 0x0000000604067291 */ /* 0x002fe4000f8ec0ff */
[----:B------:R-:W-:-:S04]  /*08a0*/  UIADD3 UR4, UPT, UPT, -UR5, 0x100000, URZ ;  /* 0x0010000005047890 */ /* 0x000fc8000fffe1ff */
[----:B------:R-:W-:Y:S02]  /*08b0*/  USHF.L.U32 UR5, UR4, 0xb, URZ ;  /* 0x0000000b04057899 */ /* 0x000fe400080006ff */
[----:B------:R-:W-:Y:S01]  /*08c0*/  USHF.L.U32 UR4, UR4, 0x1, URZ ;  /* 0x0000000104047899 */ /* 0x000fe200080006ff */
[----:B------:R-:W1:Y:S11]  /*08d0*/  FENCE.VIEW.ASYNC.S ;  /* 0x00000000000073c6 */ /* 0x000e760000000000 */
[----:B-1----:R2:W1:Y:S01]  /*08e0*/  SYNCS.EXCH.64 URZ, [UR6+0x70], UR4 ;  /* 0x0000700406ff75b2 */ /* 0x0024620008000100 */
[----:B------:R2:W1:Y:S02]  /*08f0*/  SYNCS.EXCH.64 URZ, [UR6+0x78], UR4 ;  /* 0x0000780406ff75b2 */ /* 0x0004640008000100 */
[----:B--2---:R-:W-:Y:S01]  /*0900*/  NOP ;  /* 0x0000000000007918 */ /* 0x004fe20000000000 */
.L_x_11:
[----:B------:R-:W2:Y:S01]  /*0910*/  SHFL.IDX PT, R2, R46, RZ, 0x1f ;  /* 0x00001fff2e027589 */ /* 0x000ea200000e0000 */
[----:B------:R-:W-:Y:S01]  /*0920*/  NOP ;  /* 0x0000000000007918 */ /* 0x000fe20000000000 */
[----:B--2---:R-:W-:-:S13]  /*0930*/  ISETP.NE.AND P0, PT, R2, 0x4, PT ;  /* 0x000000040200780c */ /* 0x004fda0003f05270 */
[----:B------:R-:W-:Y:S05]  /*0940*/  @P0 BRA `(.L_x_12) ;  /* 0x00000000004c0947 */ /* 0x000fea0003800000 */
[----:B-1----:R-:W1:Y:S01]  /*0950*/  S2UR UR6, SR_CgaCtaId ;  /* 0x00000000000679c3 */ /* 0x002e620000008800 */
[----:B------:R-:W-:Y:S01]  /*0960*/  UMOV UR4, 0x1e0 ;  /* 0x000001e000047882 */ /* 0x000fe20000000000 */
[----:B------:R-:W-:Y:S01]  /*0970*/  UMOV UR5, 0x400 ;  /* 0x0000040000057882 */ /* 0x000fe20000000000 */
[----:B------:R-:W-:Y:S01]  /*0980*/  USEL UR4, UR4, 0x1a0, UP3 ;  /* 0x000001a004047887 */ /* 0x000fe20009800000 */
[----:B------:R-:W-:Y:S01]  /*0990*/  UMOV UR8, 0x1 ;  /* 0x0000000100087882 */ /* 0x000fe20000000000 */
[----:B------:R-:W-:Y:S01]  /*09a0*/  ELECT P0, URZ, PT ;  /* 0x0000000000ff782f */ /* 0x000fe20003800000 */
[----:B------:R-:W-:-:S04]  /*09b0*/  UIADD3 UR8, UPT, UPT, -UR8, 0x100000, URZ ;  /* 0x0010000008087890 */ /* 0x000fc8000fffe1ff */
[----:B------:R-:W-:Y:S02]  /*09c0*/  USHF.L.U32 UR9, UR8, 0xb, URZ ;  /* 0x0000000b08097899 */ /* 0x000fe400080006ff */
[----:B------:R-:W-:Y:S02]  /*09d0*/  USHF.L.U32 UR8, UR8, 0x1, URZ ;  /* 0x0000000108087899 */ /* 0x000fe400080006ff */
[----:B-1----:R-:W-:Y:S02]  /*09e0*/  ULEA UR6, UR6, UR5, 0x18 ;  /* 0x0000000506067291 */ /* 0x002fe4000f8ec0ff */
[----:B------:R-:W-:-:S04]  /*09f0*/  UIADD3 UR4, UPT, UPT, -UR4, 0x100000, URZ ;  /* 0x0010000004047890 */ /* 0x000fc8000fffe1ff */
[----:B------:R-:W-:Y:S02]  /*0a00*/  USHF.L.U32 UR5, UR4, 0xb, URZ ;  /* 0x0000000b04057899 */ /* 0x000fe400080006ff */
[----:B------:R-:W-:Y:S01]  /*0a10*/  USHF.L.U32 UR4, UR4, 0x1, URZ ;  /* 0x0000000104047899 */ /* 0x000fe200080006ff */
[----:B------:R-:W1:Y:S03]  /*0a20*/  FENCE.VIEW.ASYNC.S ;  /* 0x00000000000073c6 */ /* 0x000e660000000000 */
[----:B-1----:R2:W1:Y:S08]  /*0a30*/  SYNCS.EXCH.64 URZ, [UR6+0x80], UR8 ;  /* 0x0000800806ff75b2 */ /* 0x0024700008000100 */
[----:B------:R2:W1:Y:S01]  /*0a40*/  SYNCS.EXCH.64 URZ, [UR6+0x90], UR4 ;  /* 0x0000900406ff75b2 */ /* 0x0004620008000100 */
[----:B------:R2:W1:Y:S01]  /*0a50*/  SYNCS.EXCH.64 URZ, [UR6+0x88], UR8 ;  /* 0x0000880806ff75b2 */ /* 0x0004620008000100 */
[----:B------:R2:W1:Y:S02]  /*0a60*/  SYNCS.EXCH.64 URZ, [UR6+0x98], UR4 ;  /* 0x0000980406ff75b2 */ /* 0x0004640008000100 */
[----:B--2---:R-:W-:Y:S01]  /*0a70*/  NOP ;  /* 0x0000000000007918 */ /* 0x004fe20000000000 */
.L_x_12:
        /* <DEDUP_REMOVED lines=26> */
.L_x_13:
        /* <DEDUP_REMOVED lines=8> */
[----:B------:R-:W-:-:S04]  /*0ca0*/  UIADD3 UR6, UPT, UPT, -UR6, 0x100000, URZ ;  /* 0x0010000006067890 */ /* 0x000fc8000fffe1ff */
[----:B------:R-:W-:Y:S02]  /*0cb0*/  USHF.L.U32 UR7, UR6, 0xb, URZ ;  /* 0x0000000b06077899 */ /* 0x000fe400080006ff */
[----:B------:R-:W-:Y:S02]  /*0cc0*/  USHF.L.U32 UR6, UR6, 0x1, URZ ;  /* 0x0000000106067899 */ /* 0x000fe400080006ff */
[----:B-1----:R-:W-:Y:S01]  /*0cd0*/  ULEA UR4, UR4, UR5, 0x18 ;  /* 0x0000000504047291 */ /* 0x002fe2000f8ec0ff */
[----:B------:R-:W1:Y:S11]  /*0ce0*/  FENCE.VIEW.ASYNC.S ;  /* 0x00000000000073c6 */ /* 0x000e760000000000 */
[----:B-1----:R2:W1:Y:S01]  /*0cf0*/  SYNCS.EXCH.64 URZ, [UR4+0xe0], UR6 ;  /* 0x0000e00604ff75b2 */ /* 0x0024620008000100 */
[----:B------:R2:W1:Y:S01]  /*0d00*/  SYNCS.EXCH.64 URZ, [UR4+0xf0], UR6 ;  /* 0x0000f00604ff75b2 */ /* 0x0004620008000100 */
[----:B------:R2:W1:Y:S01]  /*0d10*/  SYNCS.EXCH.64 URZ, [UR4+0xe8], UR6 ;  /* 0x0000e80604ff75b2 */ /* 0x0004620008000100 */
[----:B------:R2:W1:Y:S02]  /*0d20*/  SYNCS.EXCH.64 URZ, [UR4+0xf8], UR6 ;  /* 0x0000f80604ff75b2 */ /* 0x0004640008000100 */
[----:B--2---:R-:W-:Y:S01]  /*0d30*/  NOP ;  /* 0x0000000000007918 */ /* 0x004fe20000000000 */
.L_x_14:
[----:B-1----:R-:W1:Y:S01]  /*0d40*/  LDCU UR4, c[0x0][0x36c] ;  /* 0x00006d80ff0477ac */ /* 0x002e620008000800 */
[----:B------:R-:W-:Y:S01]  /*0d50*/  ISETP.NE.OR P3, PT, R0, 0x2, !P3 ;  /* 0x000000020000780c */ /* 0x000fe20005f65670 */
[----:B------:R-:W-:Y:S01]  /*0d60*/  NOP ;  /* 0x0000000000007918 */ /* 0x000fe20000000000 */
[----:B------:R-:W-:Y:S01]  /*0d70*/  LOP3.LUT R0, R57, 0x1f, RZ, 0xc0, !PT ;  /* 0x0000001f39007812 */ /* 0x000fe200078ec0ff */
[----:B------:R-:W-:Y:S02]  /*0d80*/  UISETP.NE.AND UP4, UPT, UR18, URZ, UPT ;  /* 0x000000ff1200728c */ /* 0x000fe4000bf85270 */
[----:B-1----:R-:W-:-:S09]  /*0d90*/  UISETP.EQ.U32.AND UP5, UPT, UR4, 0x1, UPT ;  /* 0x000000010400788c */ /* 0x002fd2000bfa2070 */
[----:B------:R-:W-:Y:S05]  /*0da0*/  BRA.U !UP5, `(.L_x_15) ;  /* 0x000000010d087547 */ /* 0x000fea000b800000 */
[----:B---34-:R-:W-:Y:S01]  /*0db0*/  UCGABAR_ARV ;  /* 0x00000000000079c7 */ /* 0x018fe20008000000 */
[----:B------:R-:W-:Y:S05]  /*0dc0*/  BRA `(.L_x_16) ;  /* 0x0000000000047947 */ /* 0x000fea0003800000 */
.L_x_15:
[----:B---34-:R-:W-:Y:S01]  /*0dd0*/  NOP ;  /* 0x0000000000007918 */ /* 0x018fe20000000000 */
.L_x_16:
[----:B------:R-:W1:Y:S01]  /*0de0*/  S2UR UR30, SR_CTAID.X ;  /* 0x00000000001e79c3 */ /* 0x000e620000002500 */
[----:B------:R-:W-:-:S05]  /*0df0*/  CS2R.32 R48, SR_CgaSize ;  /* 0x0000000000307805 */ /* 0x000fca0000008a00 */
[----:B------:R-:W-:-:S05]  /*0e00*/  IMAD R48, R48, -0xa0, RZ ;  /* 0xffffff6030307824 */ /* 0x000fca00078e02ff */
[----:B------:R-:W-:-:S14]  /*0e10*/  R2UR UR5, R48 ;  /* 0x00000000300572ca */ /* 0x000fdc00000e0000 */
[----:B------:R-:W2:Y:S01]  /*0e20*/  LDCU UR5, c[0x0][UR5+0x2b0] ;  /* 0x00005600050577ac */ /* 0x000ea20008000800 */
[----:B------:R-:W-:-:S05]  /*0e30*/  CS2R.32 R48, SR_CgaSize ;  /* 0x0000000000307805 */ /* 0x000fca0000008a00 */
[----:B------:R-:W-:-:S05]  /*0e40*/  IMAD R48, R48, -0xa0, RZ ;  /* 0xffffff6030307824 */ /* 0x000fca00078e02ff */
[----:B------:R-:W-:-:S14]  /*0e50*/  R2UR UR4, R48 ;  /* 0x00000000300472ca */ /* 0x000fdc00000e0000 */
[----:B------:R-:W3:Y:S01]  /*0e60*/  LDCU UR4, c[0x0][UR4+0x2b4] ;  /* 0x00005680040477ac */ /* 0x000ee20008000800 */
[----:B------:R-:W4:Y:S01]  /*0e70*/  S2UR UR31, SR_CTAID.Y ;  /* 0x00000000001f79c3 */ /* 0x000f220000002600 */
[----:B------:R-:W-:-:S05]  /*0e80*/  CS2R.32 R48, SR_CgaSize ;  /* 0x0000000000307805 */ /* 0x000fca0000008a00 */
[----:B------:R-:W-:-:S05]  /*0e90*/  IMAD R48, R48, -0xa0, RZ ;  /* 0xffffff6030307824 */ /* 0x000fca00078e02ff */
[----:B------:R-:W-:-:S14]  /*0ea0*/  R2UR UR7, R48 ;  /* 0x00000000300772ca */ /* 0x000fdc00000e0000 */
[----:B------:R-:W3:Y:S01]  /*0eb0*/  LDCU UR7, c[0x0][UR7+0x2a0] ;  /* 0x00005400070777ac */ /* 0x000ee20008000800 */
[----:B------:R-:W-:-:S05]  /*0ec0*/  CS2R.32 R48, SR_CgaSize ;  /* 0x0000000000307805 */ /* 0x000fca0000008a00 */
[----:B------:R-:W-:-:S05]  /*0ed0*/  IMAD R48, R48, -0xa0, RZ ;  /* 0xffffff6030307824 */ /* 0x000fca00078e02ff */
[----:B------:R-:W-:-:S14]  /*0ee0*/  R2UR UR8, R48 ;  /* 0x00000000300872ca */ /* 0x000fdc00000e0000 */
[----:B------:R-:W3:Y:S01]  /*0ef0*/  LDCU UR8, c[0x0][UR8+0x2a4] ;  /* 0x00005480080877ac */ /* 0x000ee20008000800 */
[----:B------:R-:W3:Y:S01]  /*0f00*/  LDCU UR19, c[0x0][0xb24] ;  /* 0x00016480ff1377ac */ /* 0x000ee20008000800 */
[----:B------:R-:W3:Y:S01]  /*0f10*/  LDCU UR42, c[0x0][0xb24] ;  /* 0x00016480ff2a77ac */ /* 0x000ee20008000800 */
[----:B-1----:R-:W-:Y:S01]  /*0f20*/  I2FP.F32.U32 R3, UR30 ;  /* 0x0000001e00037c45 */ /* 0x002fe20008201000 */
[----:B------:R-:W1:Y:S04]  /*0f30*/  LDCU UR22, c[0x0][0xb30] ;  /* 0x00016600ff1677ac */ /* 0x000e680008000800 */
[----:B--2---:R-:W-:Y:S01]  /*0f40*/  FMUL R3, R3, UR5 ;  /* 0x0000000503037c20 */ /* 0x004fe20008400000 */
[----:B----4-:R-:W-:-:S05]  /*0f50*/  I2FP.F32.U32 R2, UR31 ;  /* 0x0000001f00027c45 */ /* 0x010fca0008201000 */
[----:B------:R-:W2:Y:S01]  /*0f60*/  F2I.U32.TRUNC.NTZ R3, R3 ;  /* 0x0000000300037305 */ /* 0x000ea2000020f000 */
[----:B---3--:R-:W-:-:S07]  /*0f70*/  FMUL R2, R2, UR4 ;  /* 0x0000000402027c20 */ /* 0x008fce0008400000 */
[----:B------:R-:W3:Y:S01]  /*0f80*/  F2I.U32.TRUNC.NTZ R2, R2 ;  /* 0x0000000200027305 */ /* 0x000ee2000020f000 */
[----:B--2---:R-:W-:Y:S02]  /*0f90*/  R2UR UR4, R3 ;  /* 0x00000000030472ca */ /* 0x004fe400000e0000 */
[----:B---3--:R-:W-:Y:S02]  /*0fa0*/  R2UR UR6, R2 ;  /* 0x00000000020672ca */ /* 0x008fe400000e0000 */
[----:B------:R-:W-:-:S09]  /*0fb0*/  PRMT R2, RZ, 0x7610, R2 ;  /* 0x00007610ff027816 */ /* 0x000fd20000000002 */
[----:B------:R-:W-:-:S04]  /*0fc0*/  UIADD3 UR5, UPT, UPT, -UR4, URZ, URZ ;  /* 0x000000ff04057290 */ /* 0x000fc8000fffe1ff */
[----:B------:R-:W-:Y:S02]  /*0fd0*/  UIMAD UR5, UR7, UR5, UR30 ;  /* 0x00000005070572a4 */ /* 0x000fe4000f8e021e */
[----:B------:R-:W-:-:S04]  /*0fe0*/  UIADD3 UR4, UPT, UPT, -UR6, URZ, URZ ;  /* 0x000000ff06047290 */ /* 0x000fc8000fffe1ff */
[----:B------:R-:W-:Y:S01]  /*0ff0*/  IMAD.U32 R48, RZ, RZ, UR5 ;  /* 0x00000005ff307e24 */ /* 0x000fe2000f8e00ff */
[----:B------:R-:W-:-:S06]  /*1000*/  UIMAD UR4, UR8, UR4, UR31 ;  /* 0x00000004080472a4 */ /* 0x000fcc000f8e021f */
[----:B------:R-:W-:Y:S01]  /*1010*/  IMAD.U32 R47, RZ, RZ, UR4 ;  /* 0x00000004ff2f7e24 */ /* 0x000fe2000f8e00ff */
[----:B-1----:R-:W-:Y:S06]  /*1020*/  BRA.U UP4, `(.L_x_17) ;  /* 0x00000001042c7547 */ /* 0x002fec000b800000 */
[----:B------:R-:W-:Y:S02]  /*1030*/  R2UR UR4, R47 ;  /* 0x000000002f0472ca */ /* 0x000fe400000e0000 */
[----:B------:R-:W-:-:S11]  /*1040*/  R2UR UR6, R48 ;  /* 0x00000000300672ca */ /* 0x000fd600000e0000 */
[----:B------:R-:W-:-:S04]  /*1050*/  UISETP.NE.AND UP0, UPT, UR4, URZ, UPT ;  /* 0x000000ff0400728c */ /* 0x000fc8000bf05270 */
[----:B------:R-:W-:-:S04]  /*1060*/  UISETP.EQ.OR UP0, UPT, UR6, URZ, !UP0 ;  /* 0x000000ff0600728c */ /* 0x000fc8000c702670 */
[----:B------:R-:W-:Y:S02]  /*1070*/  USEL UR5, URZ, 0x1, !UP0 ;  /* 0x00000001ff057887 */ /* 0x000fe4000c000000 */
[----:B------:R-:W-:-:S04]  /*1080*/  UISETP.NE.AND UP0, UPT, UR4, URZ, UPT ;  /* 0x000000ff0400728c */ /* 0x000fc8000bf05270 */
[----:B------:R-:W-:Y:S02]  /*1090*/  USEL UR4, URZ, 0x2, UP0 ;  /* 0x00000002ff047887 */ /* 0x000fe40008000000 */
[----:B------:R-:W-:-:S04]  /*10a0*/  UISETP.NE.AND UP0, UPT, UR6, 0x1, UPT ;  /* 0x000000010600788c */ /* 0x000fc8000bf05270 */
[----:B------:R-:W-:-:S04]  /*10b0*/  USEL UR4, UR4, 0x2, UP0 ;  /* 0x0000000204047887 */ /* 0x000fc80008000000 */
[----:B------:R-:W-:-:S06]  /*10c0*/  UIADD3 UR4, UPT, UPT, UR5, UR4, URZ ;  /* 0x0000000405047290 */ /* 0x000fcc000fffe0ff */
[----:B------:R-:W-:-:S07]  /*10d0*/  IMAD.U32 R2, RZ, RZ, UR4 ;  /* 0x00000004ff027e24 */ /* 0x000fce000f8e00ff */
.L_x_17:
[----:B------:R-:W1:Y:S01]  /*10e0*/  S2UR UR36, SR_CTAID.Z ;  /* 0x00000000002479c3 */ /* 0x000e620000002700 */
[----:B------:R-:W-:-:S09]  /*10f0*/  UISETP.GE.AND UP0, UPT, UR19, 0x1, UPT ;  /* 0x000000011300788c */ /* 0x000fd2000bf06270 */
[----:B------:R-:W-:Y:S05]  /*1100*/  BRA.U !UP0, `(.L_x_18) ;  /* 0x0000000108d47547 */ /* 0x000fea000b800000 */
[----:B------:R-:W2:Y:S01]  /*1110*/  LDCU.128 UR12, c[0x0][0xb10] ;  /* 0x00016200ff0c77ac */ /* 0x000ea20008000c00 */
[----:B------:R-:W3:Y:S01]  /*1120*/  LDCU UR20, c[0x0][0xb0c] ;  /* 0x00016180ff1477ac */ /* 0x000ee20008000800 */
[----:B------:R-:W4:Y:S01]  /*1130*/  LDCU UR6, c[0x0][0x370] ;  /* 0x00006e00ff0677ac */ /* 0x000f220008000800 */
[----:B------:R-:W1:Y:S01]  /*1140*/  LDCU UR7, c[0x0][0x374] ;  /* 0x00006e80ff0777ac */ /* 0x000e620008000800 */
[----:B------:R-:W1:Y:S01]  /*1150*/  LDCU UR21, c[0x0][0xb20] ;  /* 0x00016400ff1577ac */ /* 0x000e620008000800 */
[----:B--2---:R-:W-:Y:S02]  /*1160*/  UIMAD.WIDE.U32 UR4, UR30, UR12, URZ ;  /* 0x0000000c1e0472a5 */ /* 0x004fe4000f8e00ff */
[----:B---3--:R-:W-:Y:S01]  /*1170*/  UISETP.NE.AND UP0, UPT, UR20, 0x1, UPT ;  /* 0x000000011400788c */ /* 0x008fe2000bf05270 */
[----:B------:R-:W2:Y:S01]  /*1180*/  LDCU.64 UR8, c[0x0][0xb28] ;  /* 0x00016500ff0877ac */ /* 0x000ea20008000a00 */
[----:B----4-:R-:W-:-:S03]  /*1190*/  UIMAD.WIDE.U32 UR10, UR6, UR12, URZ ;  /* 0x0000000c060a72a5 */ /* 0x010fc6000f8e00ff */
[----:B------:R-:W-:Y:S01]  /*11a0*/  UMOV UR4, UR5 ;  /* 0x0000000500047c82 */ /* 0x000fe20008000000 */
[----:B------:R-:W-:Y:S02]  /*11b0*/  UISETP.NE.AND UP2, UPT, UR19, 0x1, UPT ;  /* 0x000000011300788c */ /* 0x000fe4000bf45270 */
[----:B------:R-:W-:Y:S01]  /*11c0*/  USHF.R.U32.HI UR4, URZ, UR13, UR4 ;  /* 0x0000000dff047299 */ /* 0x000fe20008011604 */
[----:B------:R-:W-:Y:S01]  /*11d0*/  UMOV UR10, UR11 ;  /* 0x0000000b000a7c82 */ /* 0x000fe20008000000 */
[----:B------:R-:W-:Y:S02]  /*11e0*/  UIMAD.WIDE.U32 UR16, UR31, UR15, URZ ;  /* 0x0000000f1f1072a5 */ /* 0x000fe4000f8e00ff */
[----:B------:R-:W-:Y:S02]  /*11f0*/  USEL UR5, UR30, UR4, !UP0 ;  /* 0x000000041e057287 */ /* 0x000fe4000c000000 */
[----:B------:R-:W-:Y:S02]  /*1200*/  @UP0 USHF.R.U32.HI UR6, URZ, UR13, UR10 ;  /* 0x0000000dff060299 */ /* 0x000fe4000801160a */
[----:B------:R-:W-:-:S02]  /*1210*/  UISETP.NE.AND UP0, UPT, UR14, 0x1, UPT ;  /* 0x000000010e00788c */ /* 0x000fc4000bf05270 */
[----:B-1----:R-:W-:Y:S02]  /*1220*/  UIMAD.WIDE.U32 UR10, UR7, UR15, URZ ;  /* 0x0000000f070a72a5 */ /* 0x002fe4000f8e00ff */
[----:B--2---:R-:W-:Y:S01]  /*1230*/  UIMAD.WIDE.U32 UR12, UR6, UR8, URZ ;  /* 0x00000008060c72a5 */ /* 0x004fe2000f8e00ff */
[----:B------:R-:W-:Y:S02]  /*1240*/  UMOV UR4, UR17 ;  /* 0x0000001100047c82 */ /* 0x000fe40008000000 */
[----:B------:R-:W-:Y:S02]  /*1250*/  USHF.R.U32.HI UR4, URZ, UR21, UR4 ;  /* 0x00000015ff047299 */ /* 0x000fe40008011604 */
[----:B------:R-:W-:Y:S02]  /*1260*/  UMOV UR10, UR11 ;  /* 0x0000000b000a7c82 */ /* 0x000fe40008000000 */
[----:B------:R-:W-:Y:S01]  /*1270*/  UMOV UR12, UR13 ;  /* 0x0000000d000c7c82 */ /* 0x000fe20008000000 */
[----:B------:R-:W-:-:S02]  /*1280*/  @UP0 USHF.R.U32.HI UR7, URZ, UR21, UR10 ;  /* 0x00000015ff070299 */ /* 0x000fc4000801160a */
[----:B------:R-:W-:Y:S02]  /*1290*/  USEL UR4, UR31, UR4, !UP0 ;  /* 0x000000041f047287 */ /* 0x000fe4000c000000 */
[----:B------:R-:W-:Y:S02]  /*12a0*/  UIMAD.WIDE.U32 UR10, UR7, UR8, URZ ;  /* 0x00000008070a72a5 */ /* 0x000fe4000f8e00ff */
[----:B------:R-:W-:Y:S02]  /*12b0*/  @UP2 USHF.R.U32.HI UR6, URZ, UR9, UR12 ;  /* 0x00000009ff062299 */ /* 0x000fe4000801160c */
[----:B------:R-:W-:-:S03]  /*12c0*/  UIMAD.WIDE.U32 UR12, UR4, UR8, URZ ;  /* 0x00000008040c72a5 */ /* 0x000fc6000f8e00ff */
[----:B------:R-:W-:Y:S02]  /*12d0*/  UMOV UR10, UR11 ;  /* 0x0000000b000a7c82 */ /* 0x000fe40008000000 */
[----:B------:R-:W-:Y:S02]  /*12e0*/  @UP2 USHF.R.U32.HI UR7, URZ, UR9, UR10 ;  /* 0x00000009ff072299 */ /* 0x000fe4000801160a */
[----:B------:R-:W-:Y:S02]  /*12f0*/  UIMAD UR10, UR6, UR19, URZ ;  /* 0x00000013060a72a4 */ /* 0x000fe4000f8e02ff */
[----:B------:R-:W-:-:S04]  /*1300*/  UIMAD UR7, UR7, UR19, URZ ;  /* 0x00000013070772a4 */ /* 0x000fc8000f8e02ff */
[----:B------:R-:W-:-:S03]  /*1310*/  UISETP.GE.AND UP0, UPT, UR4, UR7, UPT ;  /* 0x000000070400728c */ /* 0x000fc6000bf06270 */
[----:B------:R-:W-:Y:S01]  /*1320*/  UMOV UR7, UR13 ;  /* 0x0000000d00077c82 */ /* 0x000fe20008000000 */
[----:B------:R-:W-:Y:S02]  /*1330*/  UISETP.GE.OR UP0, UPT, UR5, UR10, UP0 ;  /* 0x0000000a0500728c */ /* 0x000fe40008706670 */
[----:B------:R-:W-:Y:S02]  /*1340*/  UIMAD.WIDE.U32 UR10, UR5, UR8, URZ ;  /* 0x00000008050a72a5 */ /* 0x000fe4000f8e00ff */
[----:B------:R-:W-:Y:S02]  /*1350*/  USHF.R.U32.HI UR7, URZ, UR9, UR7 ;  /* 0x00000009ff077299 */ /* 0x000fe40008011607 */
[----:B------:R-:W-:Y:S02]  /*1360*/  UIADD3 UR10, UPT, UPT, -UR4, URZ, URZ ;  /* 0x000000ff040a7290 */ /* 0x000fe4000fffe1ff */
[----:B------:R-:W-:Y:S02]  /*1370*/  USEL UR7, UR4, UR7, !UP2 ;  /* 0x0000000704077287 */ /* 0x000fe4000d000000 */
[----:B------:R-:W-:Y:S01]  /*1380*/  UIMAD UR10, UR14, UR10, UR31 ;  /* 0x0000000a0e0a72a4 */ /* 0x000fe2000f8e021f */
[----:B------:R-:W-:Y:S01]  /*1390*/  @!UP0 UMOV UR8, UR11 ;  /* 0x0000000b00088c82 */ /* 0x000fe20008000000 */
[----:B------:R-:W-:-:S02]  /*13a0*/  UIADD3 UR11, UPT, UPT, -UR5, URZ, URZ ;  /* 0x000000ff050b7290 */ /* 0x000fc4000fffe1ff */
[----:B------:R-:W-:Y:S02]  /*13b0*/  @!UP0 USHF.R.U32.HI UR8, URZ, UR9, UR8 ;  /* 0x00000009ff088299 */ /* 0x000fe40008011608 */
[----:B------:R-:W-:Y:S02]  /*13c0*/  UIADD3 UR9, UPT, UPT, -UR7, URZ, URZ ;  /* 0x000000ff07097290 */ /* 0x000fe4000fffe1ff */
[----:B------:R-:W-:Y:S02]  /*13d0*/  @!UP0 USEL UR8, UR5, UR8, !UP2 ;  /* 0x0000000805088287 */ /* 0x000fe4000d000000 */
[----:B------:R-:W-:Y:S02]  /*13e0*/  UIMAD UR9, UR19, UR9, UR4 ;  /* 0x00000009130972a4 */ /* 0x000fe4000f8e0204 */
[----:B------:R-:W-:Y:S02]  /*13f0*/  @!UP0 UIADD3 UR7, UPT, UPT, UR7, -UR8, URZ ;  /* 0x8000000807078290 */ /* 0x000fe4000fffe0ff */
[----:B------:R-:W-:-:S02]  /*1400*/  @!UP0 UIMAD UR6, UR9, UR6, UR8 ;  /* 0x00000006090682a4 */ /* 0x000fc4000f8e0208 */
[----:B------:R-:W-:Y:S02]  /*1410*/  @!UP0 UIMAD UR4, UR7, UR19, UR5 ;  /* 0x00000013070482a4 */ /* 0x000fe4000f8e0205 */
[----:B------:R-:W-:Y:S02]  /*1420*/  UIMAD UR30, UR20, UR11, UR30 ;  /* 0x0000000b141e72a4 */ /* 0x000fe4000f8e021e */
[----:B------:R-:W-:Y:S01]  /*1430*/  UIMAD UR31, UR4, UR14, UR10 ;  /* 0x0000000e041f72a4 */ /* 0x000fe2000f8e020a */
[----:B------:R-:W-:Y:S02]  /*1440*/  @!UP0 UMOV UR5, UR6 ;  /* 0x0000000600058c82 */ /* 0x000fe40008000000 */
[----:B------:R-:W-:-:S12]  /*1450*/  UIMAD UR30, UR5, UR20, UR30 ;  /* 0x00000014051e72a4 */ /* 0x000fd8000f8e021e */
.L_x_18:
[----:B------:R-:W-:-:S09]  /*1460*/  UISETP.NE.AND UP0, UPT, UR22, 0x1, UPT ;  /* 0x000000011600788c */ /* 0x000fd2000bf05270 */
[----:B------:R-:W-:Y:S05]  /*1470*/  BRA.U UP0, `(.L_x_19) ;  /* 0x0000000100407547 */ /* 0x000fea000b800000 */
[----:B------:R-:W2:Y:S01]  /*1480*/  LDCU.128 UR8, c[0x0][0xb10] ;  /* 0x00016200ff0877ac */ /* 0x000ea20008000c00 */
[----:B------:R-:W3:Y:S01]  /*1490*/  LDCU UR12, c[0x0][0xb0c] ;  /* 0x00016180ff0c77ac */ /* 0x000ee20008000800 */
[----:B------:R-:W4:Y:S01]  /*14a0*/  LDCU UR13, c[0x0][0xb20] ;  /* 0x00016400ff0d77ac */ /* 0x000f220008000800 */
[----:B--2---:R-:W-:Y:S02]  /*14b0*/  UIMAD.WIDE.U32 UR4, UR30, UR8, URZ ;  /* 0x000000081e0472a5 */ /* 0x004fe4000f8e00ff */
[----:B------:R-:W-:Y:S02]  /*14c0*/  UIMAD.WIDE.U32 UR6, UR31, UR11, URZ ;  /* 0x0000000b1f0672a5 */ /* 0x000fe4000f8e00ff */
[----:B---3--:R-:W-:Y:S02]  /*14d0*/  UISETP.NE.AND UP0, UPT, UR12, 0x1, UPT ;  /* 0x000000010c00788c */ /* 0x008fe4000bf05270 */
[----:B------:R-:W-:-:S03]  /*14e0*/  USHF.R.U32.HI UR5, URZ, UR9, UR5 ;  /* 0x00000009ff057299 */ /* 0x000fc60008011605 */
[----:B------:R-:W-:Y:S01]  /*14f0*/  UMOV UR4, UR7 ;  /* 0x0000000700047c82 */ /* 0x000fe20008000000 */
[----:B------:R-:W-:Y:S02]  /*1500*/  USEL UR5, UR30, UR5, !UP0 ;  /* 0x000000051e057287 */ /* 0x000fe4000c000000 */
[----:B------:R-:W-:Y:S02]  /*1510*/  UISETP.NE.AND UP0, UPT, UR10, 0x1, UPT ;  /* 0x000000010a00788c */ /* 0x000fe4000bf05270 */
[----:B----4-:R-:W-:-:S04]  /*1520*/  USHF.R.U32.HI UR4, URZ, UR13, UR4 ;  /* 0x0000000dff047299 */ /* 0x010fc80008011604 */
[----:B------:R-:W-:-:S04]  /*1530*/  USEL UR4, UR31, UR4, !UP0 ;  /* 0x000000041f047287 */ /* 0x000fc8000c000000 */
[----:B------:R-:W-:Y:S02]  /*1540*/  UIADD3 UR6, UPT, UPT, UR5, -UR4, URZ ;  /* 0x8000000405067290 */ /* 0x000fe4000fffe0ff */
[----:B------:R-:W-:Y:S02]  /*1550*/  UIADD3 UR4, UPT, UPT, -UR5, UR4, URZ ;  /* 0x0000000405047290 */ /* 0x000fe4000fffe1ff */
[----:B------:R-:W-:Y:S02]  /*1560*/  UIMAD UR31, UR6, UR10, UR31 ;  /* 0x0000000a061f72a4 */ /* 0x000fe4000f8e021f */
[----:B------:R-:W-:-:S12]  /*1570*/  UIMAD UR30, UR4, UR12, UR30 ;  /* 0x0000000c041e72a4 */ /* 0x000fd8000f8e021e */
.L_x_19:
[----:B------:R-:W-:Y:S01]  /*1580*/  UISETP.NE.AND UP0, UPT, UR18, 0x2, UPT ;  /* 0x000000021200788c */ /* 0x000fe2000bf05270 */
[----:B------:R-:W-:Y:S09]  /*1590*/  BRA.U !UP5, `(.L_x_20) ;  /* 0x000000010d0c7547 */ /* 0x000ff2000b800000 */
[----:B------:R-:W-:Y:S01]  /*15a0*/  UCGABAR_WAIT ;  /* 0x0000000000007dc7 */ /* 0x000fe20008000000 */
[----:B------:R-:W-:Y:S01]  /*15b0*/  CCTL.IVALL ;  /* 0x00000000ff00798f */ /* 0x000fe20002000000 */
[----:B------:R-:W-:Y:S05]  /*15c0*/  BRA `(.L_x_21) ;  /* 0x0000000000047947 */ /* 0x000fea0003800000 */
.L_x_20:
[----:B------:R-:W-:Y:S06]  /*15d0*/  BAR.SYNC.DEFER_BLOCKING 0x0 ;  /* 0x0000000000007b1d */ /* 0x000fec0000010000 */
.L_x_21:
[----:B------:R-:W-:Y:S05]  /*15e0*/  BRA.U UP0, `(.L_x_22) ;  /* 0x0000001100a47547 */ /* 0x000fea000b800000 */
[----:B------:R-:W2:Y:S01]  /*15f0*/  LDCU UR6, c[0x0][0x38c] ;  /* 0x00007180ff0677ac */ /* 0x000ea20008000800 */
[----:B------:R-:W3:Y:S01]  /*1600*/  S2UR UR7, SR_CgaCtaId ;  /* 0x00000000000779c3 */ /* 0x000ee20000008800 */
[----:B------:R-:W-:Y:S01]  /*1610*/  PLOP3.LUT P1, PT, PT, PT, UP3, 0x80, 0x8 ;  /* 0x000000000008781c */ /* 0x000fe20003f2f038 */
[----:B------:R-:W-:Y:S01]  /*1620*/  IMAD.MOV.U32 R12, RZ, RZ, 0x1 ;  /* 0x00000001ff0c7424 */ /* 0x000fe200078e00ff */
[----:B------:R-:W-:Y:S01]  /*1630*/  UMOV UR13, 0x400 ;  /* 0x00000400000d7882 */ /* 0x000fe20000000000 */
[----:B------:R-:W-:Y:S01]  /*1640*/  UISETP.NE.AND UP1, UPT, UR18, URZ, UPT ;  /* 0x000000ff1200728c */ /* 0x000fe2000bf25270 */
[----:B------:R-:W-:Y:S01]  /*1650*/  ISETP.EQ.OR P2, PT, R0, RZ, P3 ;  /* 0x000000ff0000720c */ /* 0x000fe20001f42670 */
[----:B------:R-:W-:Y:S01]  /*1660*/  USEL UR24, URZ, 0x1, UP6 ;  /* 0x00000001ff187887 */ /* 0x000fe2000b000000 */
[----:B------:R-:W-:Y:S02]  /*1670*/  PLOP3.LUT P1, PT, P1, PT, PT, 0x8, 0x80 ;  /* 0x000000000080781c */ /* 0x000fe40000f2e170 */
[----:B------:R-:W-:Y:S01]  /*1680*/  CS2R R10, SRZ ;  /* 0x00000000000a7805 */ /* 0x000fe2000001ff00 */
[----:B------:R-:W-:Y:S01]  /*1690*/  IMAD.MOV.U32 R9, RZ, RZ, RZ ;  /* 0x000000ffff097224 */ /* 0x000fe200078e00ff */
[----:B------:R-:W4:Y:S01]  /*16a0*/  LDCU UR39, c[0x0][0x370] ;  /* 0x00006e00ff2777ac */ /* 0x000f220008000800 */
[----:B------:R-:W-:Y:S01]  /*16b0*/  IMAD.MOV.U32 R8, RZ, RZ, 0x1 ;  /* 0x00000001ff087424 */ /* 0x000fe200078e00ff */
[----:B------:R-:W1:Y:S01]  /*16c0*/  LDCU.64 UR28, c[0x0][0x348] ;  /* 0x00006900ff1c77ac */ /* 0x000e620008000a00 */
[----:B--2---:R-:W-:-:S02]  /*16d0*/  UIADD3 UR5, UPT, UPT, UR6, 0x3f, URZ ;  /* 0x0000003f06057890 */ /* 0x004fc4000fffe0ff */
[----:B------:R-:W-:Y:S02]  /*16e0*/  UIADD3 UR45, UPT, UPT, UR6, 0x7e, URZ ;  /* 0x0000007e062d7890 */ /* 0x000fe4000fffe0ff */
[----:B------:R-:W-:Y:S02]  /*16f0*/  USHF.R.S32.HI UR4, URZ, 0x1f, UR5 ;  /* 0x0000001fff047899 */ /* 0x000fe40008011405 */
[----:B---3--:R-:W-:Y:S02]  /*1700*/  USHF.L.U32 UR25, UR7, 0xd, URZ ;  /* 0x0000000d07197899 */ /* 0x008fe400080006ff */
[----:B------:R-:W-:Y:S02]  /*1710*/  ULEA.HI UR4, UR4, UR5, URZ, 0x6 ;  /* 0x0000000504047291 */ /* 0x000fe4000f8f30ff */
[----:B------:R-:W-:Y:S02]  /*1720*/  UIADD3 UR5, UPT, UPT, UR6, -0x1, URZ ;  /* 0xffffffff06057890 */ /* 0x000fe4000fffe0ff */
[----:B------:R-:W-:-:S02]  /*1730*/  USHF.R.S32.HI UR41, URZ, 0x6, UR4 ;  /* 0x00000006ff297899 */ /* 0x000fc40008011404 */
[----:B------:R-:W-:Y:S02]  /*1740*/  UISETP.GE.U32.AND UP2, UPT, UR5, -0x7f, UPT ;  /* 0xffffff810500788c */ /* 0x000fe4000bf46070 */
[----:B------:R-:W-:Y:S02]  /*1750*/  UISETP.LT.U32.AND UP0, UPT, UR41, 0x3, UPT ;  /* 0x000000032900788c */ /* 0x000fe4000bf01070 */
[----:B------:R-:W-:Y:S02]  /*1760*/  USHF.L.U32 UR44, UR7, 0x6, URZ ;  /* 0x00000006072c7899 */ /* 0x000fe400080006ff */
[----:B------:R-:W-:Y:S02]  /*1770*/  USEL UR40, UR41, 0x3, UP0 ;  /* 0x0000000329287887 */ /* 0x000fe40008000000 */
[----:B------:R-:W-:Y:S02]  /*1780*/  ULOP3.LUT UR25, UR25, 0x2000, URZ, 0xc0, !UPT ;  /* 0x0000200019197892 */ /* 0x000fe4000f8ec0ff */
[----:B------:R-:W-:-:S02]  /*1790*/  UIADD3 UR21, UPT, UPT, UR40, -0x1, URZ ;  /* 0xffffffff28157890 */ /* 0x000fc4000fffe0ff */
[----:B------:R-:W-:Y:S02]  /*17a0*/  ULEA UR13, UR7, UR13, 0x18 ;  /* 0x0000000d070d7291 */ /* 0x000fe4000f8ec0ff */
[----:B------:R-:W-:Y:S01]  /*17b0*/  @UP2 UIADD3 UR21, UPT, UPT, UR40, URZ, URZ ;  /* 0x000000ff28152290 */ /* 0x000fe2000fffe0ff */
[----:B------:R-:W2:Y:S01]  /*17c0*/  LDCU UR38, c[0x0][0x374] ;  /* 0x00006e80ff2677ac */ /* 0x000ea20008000800 */
[----:B------:R-:W-:Y:S02]  /*17d0*/  ULOP3.LUT UR44, UR44, 0x40, URZ, 0xc0, !UPT ;  /* 0x000000402c2c7892 */ /* 0x000fe4000f8ec0ff */
[----:B------:R-:W-:Y:S02]  /*17e0*/  USEL UR24, UR24, 0x2, UP1 ;  /* 0x0000000218187887 */ /* 0x000fe40008800000 */
[----:B------:R-:W-:Y:S02]  /*17f0*/  UIADD3 UR25, UPT, UPT, UR13, 0xa400, UR25 ;  /* 0x0000a4000d197890 */ /* 0x000fe4000fffe019 */
[----:B------:R-:W-:-:S02]  /*1800*/  UIADD3 UR43, UPT, UPT, UR41, -UR40, URZ ;  /* 0x80000028292b7290 */ /* 0x000fc4000fffe0ff */
[----:B------:R-:W-:Y:S01]  /*1810*/  UIADD3 UR21, UPT, UPT, UR21, 0x1, URZ ;  /* 0x0000000115157890 */ /* 0x000fe2000fffe0ff */
[----:B-1--4-:R-:W-:-:S11]  /*1820*/  UMOV UR5, URZ ;  /* 0x000000ff00057c82 */ /* 0x012fd60008000000 */
.L_x_42:
[----:B------:R-:W1:Y:S02]  /*1830*/  S2UR UR4, SR_CgaCtaId ;  /* 0x00000000000479c3 */ /* 0x000e640000008800 */
[----:B-1----:R-:W-:-:S09]  /*1840*/  UISETP.NE.AND UP0, UPT, UR4, URZ, UPT ;  /* 0x000000ff0400728c */ /* 0x002fd2000bf05270 */
[----:B------:R-:W-:Y:S05]  /*1850*/  BRA.U UP0, `(.L_x_23) ;  /* 0x0000000100287547 */ /* 0x000fea000b800000 */
[----:B------:R-:W-:Y:S02]  /*1860*/  LEA R0, R9, UR13, 0x3 ;  /* 0x0000000d09007c11 */ /* 0x000fe4000f8e18ff */
[----:B------:R-:W-:-:S04]  /*1870*/  SHF.L.U32 R2, R8, 0x1f, RZ ;  /* 0x0000001f08027819 */ /* 0x000fc800000006ff */
[----:B------:R-:W1:Y:S02]  /*1880*/  SYNCS.PHASECHK.TRANS64.TRYWAIT P0, [R0+URZ+0xf0], R2 ;  /* 0x0000f002000075a7 */ /* 0x000e6400080011ff */
[----:B-1----:R-:W-:Y:S05]  /*1890*/  @!P0 BRA `(.L_x_24) ;  /* 0x0000006c00308947 */ /* 0x002fea0003800000 */
.L_x_137:
[----:B------:R-:W-:Y:S01]  /*18a0*/  VIADD R9, R9, 0x1 ;  /* 0x0000000109097836 */ /* 0x000fe20000000000 */
[----:B------:R1:W-:Y:S04]  /*18b0*/  SYNCS.ARRIVE.TRANS64.A1T0 RZ, [R0+URZ+0xe0], RZ ;  /* 0x0000e0ff00ff79a7 */ /* 0x0003e800081000ff */
[----:B------:R-:W-:-:S04]  /*18c0*/  ISETP.NE.AND P0, PT, R9, 0x2, PT ;  /* 0x000000020900780c */ /* 0x000fc80003f05270 */
[----:B------:R-:W-:Y:S02]  /*18d0*/  SEL R9, R9, RZ, P0 ;  /* 0x000000ff09097207 */ /* 0x000fe40000000000 */
[----:B-1----:R-:W-:-:S04]  /*18e0*/  SEL R0, RZ, 0x1, P0 ;  /* 0x00000001ff007807 */ /* 0x002fc80000000000 */
[----:B------:R-:W-:-:S07]  /*18f0*/  LOP3.LUT R8, R8, R0, RZ, 0x3c, !PT ;  /* 0x0000000008087212 */ /* 0x000fce00078e3cff */
.L_x_23:
[----:B------:R-:W-:Y:S01]  /*1900*/  ULEA UR4, UR5, UR13, 0x3 ;  /* 0x0000000d05047291 */ /* 0x000fe2000f8e18ff */
[----:B------:R-:W-:Y:S01]  /*1910*/  SHF.L.U32 R0, R12, 0x1f, RZ ;  /* 0x0000001f0c007819 */ /* 0x000fe200000006ff */
[----:B------:R-:W-:Y:S02]  /*1920*/  UISETP.GE.U32.AND UP0, UPT, UR45, 0x7f, UPT ;  /* 0x0000007f2d00788c */ /* 0x000fe4000bf06070 */
[----:B------:R-:W-:Y:S02]  /*1930*/  USHF.L.U32 UR35, UR30, 0x6, URZ ;  /* 0x000000061e237899 */ /* 0x000fe400080006ff */
[----:B------:R-:W-:Y:S01]  /*1940*/  ULEA UR19, UR31, UR44, 0x7 ;  /* 0x0000002c1f137291 */ /* 0x000fe2000f8e38ff */
[----:B------:R-:W-:Y:S02]  /*1950*/  UMOV UR6, URZ ;  /* 0x000000ff00067c82 */ /* 0x000fe40008000000 */
[----:B------:R1:W3:Y:S02]  /*1960*/  SYNCS.PHASECHK.TRANS64.TRYWAIT P0, [UR4+0x18], R0 ;  /* 0x00001800ff0075a7 */ /* 0x0002e40008001104 */
[----:B------:R-:W-:Y:S07]  /*1970*/  BRA.U !UP0, `(.L_x_25) ;  /* 0x0000000108b87547 */ /* 0x000fee000b800000 */
[----:B------:R-:W-:Y:S01]  /*1980*/  UMOV UR10, URZ ;  /* 0x000000ff000a7c82 */ /* 0x000fe20008000000 */
[----:B------:R-:W-:-:S05]  /*1990*/  UMOV UR4, UR5 ;  /* 0x0000000500047c82 */ /* 0x000fca0008000000 */
.L_x_31:
[----:B------:R-:W-:Y:S01]  /*19a0*/  ULEA UR33, UR4, UR13, 0x3 ;  /* 0x0000000d04217291 */ /* 0x000fe2000f8e18ff */
[----:B---3--:R-:W-:Y:S01]  /*19b0*/  @!P3 MOV R2, 0x6000 ;  /* 0x000060000002b802 */ /* 0x008fe20000000f00 */
[----:B-1-34-:R-:W-:Y:S10]  /*19c0*/  @P0 BRA `(.L_x_26) ;  /* 0x00000000000c0947 */ /* 0x01aff40003800000 */
[----:B------:R-:W-:-:S04]  /*19d0*/  SHF.L.U32 R3, R12, 0x1f, RZ ;  /* 0x0000001f0c037819 */ /* 0x000fc800000006ff */
[----:B------:R-:W3:Y:S02]  /*19e0*/  SYNCS.PHASECHK.TRANS64.TRYWAIT P0, [UR33+0x18], R3 ;  /* 0x00001803ff0075a7 */ /* 0x000ee40008001121 */
[----:B---3--:R-:W-:Y:S05]  /*19f0*/  @!P0 BRA `(.L_x_27) ;  /* 0x0000006800ec8947 */ /* 0x008fea0003800000 */
.L_x_26:
[----:B------:R3:W-:Y:S01]  /*1a00*/  @!P3 SYNCS.ARRIVE.TRANS64 RZ, [UR33], R2 ;  /* 0x00000002ffffb9a7 */ /* 0x0007e20008000021 */
[----:B------:R-:W-:-:S04]  /*1a10*/  ULOP3.LUT UR5, UR24, 0x2, URZ, 0xfc, !UPT ;  /* 0x0000000218057892 */ /* 0x000fc8000f8efcff */
[----:B------:R-:W-:-:S09]  /*1a20*/  UISETP.NE.AND UP0, UPT, UR5, 0x2, UPT ;  /* 0x000000020500788c */ /* 0x000fd2000bf05270 */
[----:B------:R-:W-:Y:S05]  /*1a30*/  BRA.U UP0, `(.L_x_28) ;  /* 0x0000000100047547 */ /* 0x000fea000b800000 */
[----:B--2---:R-:W-:Y:S05]  /*1a40*/  BPT.TRAP 0x1 ;  /* 0x000000040000795c */ /* 0x004fea0000300000 */
.L_x_28:
[----:B------:R-:W-:Y:S04]  /*1a50*/  BSSY.RECONVERGENT B0, `(.L_x_29) ;  /* 0x0000003000007945 */ /* 0x000fe80003800200 */
[----:B------:R-:W-:Y:S05]  /*1a60*/  @P2 BRA `(.L_x_30) ;  /* 0x0000000000042947 */ /* 0x000fea0003800000 */
[----:B--2---:R-:W-:Y:S05]  /*1a70*/  BPT.TRAP 0x1 ;  /* 0x000000040000795c */ /* 0x004fea0000300000 */
.L_x_30:
[----:B--2---:R-:W-:Y:S05]  /*1a80*/  BSYNC.RECONVERGENT B0 ;  /* 0x0000000000007941 */ /* 0x004fea0003800200 */
.L_x_29:
[----:B------:R-:W-:Y:S02]  /*1a90*/  UIADD3 UR5, UPT, UPT, UR4, 0x1, URZ ;  /* 0x0000000104057890 */ /* 0x000fe4000fffe0ff */
[----:B------:R-:W-:Y:S02]  /*1aa0*/  USHF.L.U32 UR34, UR10, 0x6, URZ ;  /* 0x000000060a227899 */ /* 0x000fe400080006ff */
[----:B------:R-:W-:Y:S02]  /*1ab0*/  UISETP.NE.AND UP0, UPT, UR5, 0x3, UPT ;  /* 0x000000030500788c */ /* 0x000fe4000bf05270 */
[----:B------:R-:W-:Y:S02]  /*1ac0*/  UIADD3 UR10, UPT, UPT, UR10, 0x1, URZ ;  /* 0x000000010a0a7890 */ /* 0x000fe4000fffe0ff */
[----:B------:R-:W-:Y:S02]  /*1ad0*/  USEL UR7, URZ, 0x1, UP0 ;  /* 0x00000001ff077887 */ /* 0x000fe40008000000 */
[----:B------:R-:W-:-:S02]  /*1ae0*/  USEL UR5, UR5, URZ, UP0 ;  /* 0x000000ff05057287 */ /* 0x000fc40008000000 */
[----:B------:R-:W-:Y:S02]  /*1af0*/  ULEA UR32, UR4, UR13, 0xd ;  /* 0x0000000d04207291 */ /* 0x000fe4000f8e68ff */
[----:B------:R-:W-:Y:S01]  /*1b00*/  ULEA UR6, UR5, UR13, 0x3 ;  /* 0x0000000d05067291 */ /* 0x000fe2000f8e18ff */
[----:B------:R-:W-:Y:S01]  /*1b10*/  LOP3.LUT R12, R12, UR7, RZ, 0x3c, !PT ;  /* 0x000000070c0c7c12 */ /* 0x000fe2000f8e3cff */
[----:B------:R-:W-:Y:S02]  /*1b20*/  UIADD3 UR8, UP1, UPT, UR28, 0x80, URZ ;  /* 0x000000801c087890 */ /* 0x000fe4000ff3e0ff */
[----:B------:R-:W-:Y:S01]  /*1b30*/  UIADD3 UR32, UPT, UPT, UR32, 0x4400, URZ ;  /* 0x0000440020207890 */ /* 0x000fe2000fffe0ff */
[----:B-1----:R-:W-:Y:S01]  /*1b40*/  SHF.L.U32 R0, R12, 0x1f, RZ ;  /* 0x0000001f0c007819 */ /* 0x002fe200000006ff */
[----:B------:R-:W-:Y:S02]  /*1b50*/  UIADD3.X UR9, UPT, UPT, URZ, UR29, URZ, UP1, !UPT ;  /* 0x0000001dff097290 */ /* 0x000fe40008ffe4ff */
[----:B------:R-:W-:Y:S01]  /*1b60*/  ULEA UR16, UR4, UR25, 0xe ;  /* 0x0000001904107291 */ /* 0x000fe2000f8e70ff */
[----:B------:R4:W1:Y:S01]  /*1b70*/  SYNCS.PHASECHK.TRANS64.TRYWAIT P0, [UR6+0x18], R0 ;  /* 0x00001800ff0075a7 */ /* 0x0008620008001106 */
[----:B------:R-:W-:Y:S01]  /*1b80*/  UIADD3 UR6, UP0, UPT, UR28, 0x180, URZ ;  /* 0x000001801c067890 */ /* 0x000fe2000ff1e0ff */
[----:B------:R-:W-:Y:S01]  /*1b90*/  UMOV UR14, 0x0 ;  /* 0x00000000000e7882 */ /* 0x000fe20000000000 */
[----:B------:R-:W-:-:S02]  /*1ba0*/  UMOV UR15, 0x10000000 ;  /* 0x10000000000f7882 */ /* 0x000fc40000000000 */
[----:B------:R-:W-:Y:S01]  /*1bb0*/  UIADD3.X UR7, UPT, UPT, URZ, UR29, URZ, UP0, !UPT ;  /* 0x0000001dff077290 */ /* 0x000fe200087fe4ff */
[----:B------:R-:W-:Y:S01]  /*1bc0*/  UTMALDG.3D [UR32], [UR8], desc[UR14] ;  /* 0x00000e20080075b4 */ /* 0x000fe20008011000 */
[----:B------:R-:W-:Y:S01]  /*1bd0*/  UISETP.NE.AND UP0, UPT, UR10, UR21, UPT ;  /* 0x000000150a00728c */ /* 0x000fe2000bf05270 */
[----:B------:R-:W-:Y:S01]  /*1be0*/  UMOV UR4, 0x30000 ;  /* 0x0003000000047882 */ /* 0x000fe20000000000 */
[----:B------:R-:W-:Y:S01]  /*1bf0*/  UMOV UR20, UR36 ;  /* 0x0000002400147c82 */ /* 0x000fe20008000000 */
[----:B------:R-:W-:Y:S01]  /*1c00*/  UMOV UR17, UR33 ;  /* 0x0000002100117c82 */ /* 0x000fe20008000000 */
[----:B------:R-:W-:-:S03]  /*1c10*/  UMOV UR18, UR34 ;  /* 0x0000002200127c82 */ /* 0x000fc60008000000 */
[----:B------:R2:W-:Y:S02]  /*1c20*/  UTMALDG.3D.MULTICAST [UR16], [UR6], UR4, desc[UR14] ;  /* 0x00000e10060073b4 */ /* 0x0005e40008011804 */
[----:B--2---:R-:W-:Y:S01]  /*1c30*/  UMOV UR6, UR21 ;  /* 0x0000001500067c82 */ /* 0x004fe20008000000 */
[----:B------:R-:W-:Y:S01]  /*1c40*/  UMOV UR4, UR5 ;  /* 0x0000000500047c82 */ /* 0x000fe20008000000 */
[----:B------:R-:W-:Y:S05]  /*1c50*/  BRA.U UP0, `(.L_x_31) ;  /* 0xfffffffd00507547 */ /* 0x000fea000b83ffff */
.L_x_25:
[----:B------:R-:W-:Y:S01]  /*1c60*/  ULEA UR4, UR5, UR13, 0x3 ;  /* 0x0000000d05047291 */ /* 0x000fe2000f8e18ff */
[----:B-1--4-:R-:W-:Y:S01]  /*1c70*/  SHF.L.U32 R0, R12, 0x1f, RZ ;  /* 0x0000001f0c007819 */ /* 0x012fe200000006ff */
[----:B------:R-:W-:Y:S01]  /*1c80*/  @!P1 SYNCS.ARRIVE.TRANS64.A1T0 RZ, [UR13+0x78], RZ ;  /* 0x000078ffffff99a7 */ /* 0x000fe2000810000d */
[----:B------:R-:W-:-:S06]  /*1c90*/  UISETP.GT.AND UP0, UPT, UR41, UR40, UPT ;  /* 0x000000282900728c */ /* 0x000fcc000bf04270 */
[----:B---3--:R1:W3:Y:S03]  /*1ca0*/  SYNCS.PHASECHK.TRANS64.TRYWAIT P0, [UR4+0x18], R0 ;  /* 0x00001800ff0075a7 */ /* 0x0082e60008001104 */
[----:B------:R-:W-:Y:S05]  /*1cb0*/  BRA.U !UP0, `(.L_x_32) ;  /* 0x0000000108bc7547 */ /* 0x000fea000b800000 */
[----:B------:R-:W-:Y:S01]  /*1cc0*/  UIADD3 UR26, UPT, UPT, UR43, UR6, URZ ;  /* 0x000000062b1a7290 */ /* 0x000fe2000fffe0ff */
[----:B------:R-:W-:-:S11]  /*1cd0*/  UMOV UR4, UR5 ;  /* 0x0000000500047c82 */ /* 0x000fd60008000000 */
.L_x_38:
[----:B------:R-:W-:Y:S01]  /*1ce0*/  ULEA UR9, UR4, UR13, 0x3 ;  /* 0x0000000d04097291 */ /* 0x000fe2000f8e18ff */
[----:B---3--:R-:W-:Y:S01]  /*1cf0*/  @!P3 MOV R2, 0x6000 ;  /* 0x000060000002b802 */ /* 0x008fe20000000f00 */
[----:B-1-3--:R-:W-:Y:S10]  /*1d00*/  @P0 BRA `(.L_x_33) ;  /* 0x00000000000c0947 */ /* 0x00aff40003800000 */
[----:B------:R-:W-:-:S04]  /*1d10*/  SHF.L.U32 R3, R12, 0x1f, RZ ;  /* 0x0000001f0c037819 */ /* 0x000fc800000006ff */
[----:B------:R-:W3:Y:S02]  /*1d20*/  SYNCS.PHASECHK.TRANS64.TRYWAIT P0, [UR9+0x18], R3 ;  /* 0x00001803ff0075a7 */ /* 0x000ee40008001109 */
[----:B---3--:R-:W-:Y:S05]  /*1d30*/  @!P0 BRA `(.L_x_34) ;  /* 0x0000006800348947 */ /* 0x008fea0003800000 */
.L_x_33:
[----:B------:R3:W-:Y:S01]  /*1d40*/  @!P3 SYNCS.ARRIVE.TRANS64 RZ, [UR9], R2 ;  /* 0x00000002ffffb9a7 */ /* 0x0007e20008000009 */
[----:B------:R-:W-:-:S04]  /*1d50*/  ULOP3.LUT UR5, UR24, 0x2, URZ, 0xfc, !UPT ;  /* 0x0000000218057892 */ /* 0x000fc8000f8efcff */
[----:B------:R-:W-:-:S09]  /*1d60*/  UISETP.NE.AND UP0, UPT, UR5, 0x2, UPT ;  /* 0x000000020500788c */ /* 0x000fd2000bf05270 */
[----:B------:R-:W-:Y:S05]  /*1d70*/  BRA.U UP0, `(.L_x_35) ;  /* 0x0000000100047547 */ /* 0x000fea000b800000 */
[----:B--2---:R-:W-:Y:S05]  /*1d80*/  BPT.TRAP 0x1 ;  /* 0x000000040000795c */ /* 0x004fea0000300000 */
.L_x_35:
[----:B------:R-:W-:Y:S04]  /*1d90*/  BSSY.RECONVERGENT B0, `(.L_x_36) ;  /* 0x0000003000007945 */ /* 0x000fe80003800200 */
[----:B------:R-:W-:Y:S05]  /*1da0*/  @P2 BRA `(.L_x_37) ;  /* 0x0000000000042947 */ /* 0x000fea0003800000 */
[----:B--2---:R-:W-:Y:S05]  /*1db0*/  BPT.TRAP 0x1 ;  /* 0x000000040000795c */ /* 0x004fea0000300000 */
.L_x_37:
[----:B--2---:R-:W-:Y:S05]  /*1dc0*/  BSYNC.RECONVERGENT B0 ;  /* 0x0000000000007941 */ /* 0x004fea0003800200 */
.L_x_36:
[----:B------:R-:W-:Y:S02]  /*1dd0*/  UIADD3 UR5, UPT, UPT, UR4, 0x1, URZ ;  /* 0x0000000104057890 */ /* 0x000fe4000fffe0ff */
[----:B------:R-:W-:Y:S02]  /*1de0*/  UIADD3 UR14, UP1, UPT, UR28, 0x80, URZ ;  /* 0x000000801c0e7890 */ /* 0x000fe4000ff3e0ff */
[----:B------:R-:W-:Y:S02]  /*1df0*/  UISETP.NE.AND UP0, UPT, UR5, 0x3, UPT ;  /* 0x000000030500788c */ /* 0x000fe4000bf05270 */
[----:B------:R-:W-:Y:S02]  /*1e00*/  USHF.L.U32 UR10, UR6, 0x6, URZ ;  /* 0x00000006060a7899 */ /* 0x000fe400080006ff */
[----:B------:R-:W-:Y:S02]  /*1e10*/  USEL UR8, URZ, 0x1, UP0 ;  /* 0x00000001ff087887 */ /* 0x000fe40008000000 */
[----:B------:R-:W-:-:S02]  /*1e20*/  USEL UR5, UR5, URZ, UP0 ;  /* 0x000000ff05057287 */ /* 0x000fc40008000000 */
[----:B------:R-:W-:Y:S02]  /*1e30*/  UIADD3 UR22, UP0, UPT, UR28, 0x180, URZ ;  /* 0x000001801c167890 */ /* 0x000fe4000ff1e0ff */
[----:B------:R-:W-:Y:S01]  /*1e40*/  LOP3.LUT R12, R12, UR8, RZ, 0x3c, !PT ;  /* 0x000000080c0c7c12 */ /* 0x000fe2000f8e3cff */
[----:B------:R-:W-:Y:S02]  /*1e50*/  ULEA UR8, UR4, UR13, 0xd ;  /* 0x0000000d04087291 */ /* 0x000fe4000f8e68ff */
[----:B------:R-:W-:Y:S01]  /*1e60*/  ULEA UR7, UR5, UR13, 0x3 ;  /* 0x0000000d05077291 */ /* 0x000fe2000f8e18ff */
[----:B-1----:R-:W-:Y:S01]  /*1e70*/  SHF.L.U32 R0, R12, 0x1f, RZ ;  /* 0x0000001f0c007819 */ /* 0x002fe200000006ff */
[----:B------:R-:W-:Y:S02]  /*1e80*/  UIADD3 UR8, UPT, UPT, UR8, 0x4400, URZ ;  /* 0x0000440008087890 */ /* 0x000fe4000fffe0ff */
[----:B------:R-:W-:Y:S02]  /*1e90*/  UIADD3.X UR15, UPT, UPT, URZ, UR29, URZ, UP1, !UPT ;  /* 0x0000001dff0f7290 */ /* 0x000fe40008ffe4ff */
[----:B------:R-:W-:-:S02]  /*1ea0*/  ULEA UR16, UR4, UR25, 0xe ;  /* 0x0000001904107291 */ /* 0x000fc4000f8e70ff */
[----:B------:R-:W-:Y:S01]  /*1eb0*/  UIADD3.X UR23, UPT, UPT, URZ, UR29, URZ, UP0, !UPT ;  /* 0x0000001dff177290 */ /* 0x000fe200087fe4ff */
[----:B------:R4:W1:Y:S01]  /*1ec0*/  SYNCS.PHASECHK.TRANS64.TRYWAIT P0, [UR7+0x18], R0 ;  /* 0x00001800ff0075a7 */ /* 0x0008620008001107 */
[----:B------:R-:W-:Y:S01]  /*1ed0*/  UMOV UR30, 0x0 ;  /* 0x00000000001e7882 */ /* 0x000fe20000000000 */
[----:B------:R-:W-:Y:S01]  /*1ee0*/  UMOV UR31, 0x10000000 ;  /* 0x10000000001f7882 */ /* 0x000fe20000000000 */
[----:B------:R-:W-:Y:S01]  /*1ef0*/  UMOV UR11, UR35 ;  /* 0x00000023000b7c82 */ /* 0x000fe20008000000 */
[----:B------:R-:W-:Y:S01]  /*1f00*/  UMOV UR12, UR36 ;  /* 0x00000024000c7c82 */ /* 0x000fe20008000000 */
[----:B------:R-:W-:Y:S01]  /*1f10*/  UMOV UR7, 0x30000 ;  /* 0x0003000000077882 */ /* 0x000fe20000000000 */
[----:B------:R-:W-:Y:S01]  /*1f20*/  UMOV UR20, UR36 ;  /* 0x0000002400147c82 */ /* 0x000fe20008000000 */
[----:B------:R-:W-:Y:S01]  /*1f30*/  UMOV UR17, UR9 ;  /* 0x0000000900117c82 */ /* 0x000fe20008000000 */
[----:B------:R-:W-:Y:S01]  /*1f40*/  UMOV UR18, UR10 ;  /* 0x0000000a00127c82 */ /* 0x000fe20008000000 */
[----:B------:R4:W-:Y:S01]  /*1f50*/  UTMALDG.3D [UR8], [UR14], desc[UR30] ;  /* 0x00001e080e0075b4 */ /* 0x0009e20008011000 */
[----:B------:R-:W-:Y:S01]  /*1f60*/  UIADD3 UR6, UPT, UPT, UR6, 0x1, URZ ;  /* 0x0000000106067890 */ /* 0x000fe2000fffe0ff */
[----:B------:R-:W-:-:S03]  /*1f70*/  UMOV UR4, UR5 ;  /* 0x0000000500047c82 */ /* 0x000fc60008000000 */
[----:B------:R-:W-:Y:S01]  /*1f80*/  UISETP.NE.AND UP0, UPT, UR6, UR26, UPT ;  /* 0x0000001a0600728c */ /* 0x000fe2000bf05270 */
[----:B------:R4:W-:Y:S08]  /*1f90*/  UTMALDG.3D.MULTICAST [UR16], [UR22], UR7, desc[UR30] ;  /* 0x00001e10160073b4 */ /* 0x0009f00008011807 */
[----:B----4-:R-:W-:Y:S05]  /*1fa0*/  BRA.U UP0, `(.L_x_38) ;  /* 0xfffffffd004c7547 */ /* 0x010fea000b83ffff */
.L_x_32:
[C---:B------:R-:W-:Y:S01]  /*1fb0*/  LEA R3, R11.reuse, UR13, 0x3 ;  /* 0x0000000d0b037c11 */ /* 0x040fe2000f8e18ff */
[----:B------:R-:W-:Y:S01]  /*1fc0*/  NOP ;  /* 0x0000000000007918 */ /* 0x000fe20000000000 */
[----:B-1----:R-:W-:Y:S02]  /*1fd0*/  SHF.L.U32 R0, R10, 0x1f, RZ ;  /* 0x0000001f0a007819 */ /* 0x002fe400000006ff */
[----:B------:R-:W-:Y:S02]  /*1fe0*/  LEA R4, R11, UR13, 0x4 ;  /* 0x0000000d0b047c11 */ /* 0x000fe4000f8e20ff */
[----:B---3--:R-:W1:Y:S02]  /*1ff0*/  SYNCS.PHASECHK.TRANS64.TRYWAIT P0, [R3+URZ+0x80], R0 ;  /* 0x00008000030075a7 */ /* 0x008e6400080011ff */
[----:B-1----:R-:W-:Y:S05]  /*2000*/  @!P0 BRA `(.L_x_39) ;  /* 0x0000006400988947 */ /* 0x002fea0003800000 */
.L_x_140:
[----:B------:R-:W3:Y:S01]  /*2010*/  LDS.128 R4, [R4+0x110] ;  /* 0x0001100004047984 */ /* 0x000ee20000000c00 */
[----:B------:R-:W-:Y:S01]  /*2020*/  UISETP.GE.AND UP0, UPT, UR42, 0x1, UPT ;  /* 0x000000012a00788c */ /* 0x000fe2000bf06270 */
[----:B------:R-:W-:Y:S01]  /*2030*/  @!PT LDS RZ, [RZ] ;  /* 0x00000000fffff984 */ /* 0x000fe20000000800 */
[----:B------:R-:W-:Y:S01]  /*2040*/  @!PT LDS RZ, [RZ] ;  /* 0x00000000fffff984 */ /* 0x000fe20000000800 */
[----:B------:R-:W-:Y:S01]  /*2050*/  @!PT LDS RZ, [RZ] ;  /* 0x00000000fffff984 */ /* 0x000fe20000000800 */
[----:B------:R-:W-:Y:S01]  /*2060*/  @!PT LDS RZ, [RZ] ;  /* 0x00000000fffff984 */ /* 0x000fe20000000800 */
[----:B------:R4:W-:Y:S06]  /*2070*/  MEMBAR.ALL.CTA ;  /* 0x0000000000007992 */ /* 0x0009ec0000008000 */
[----:B----4-:R-:W4:Y:S01]  /*2080*/  FENCE.VIEW.ASYNC.S ;  /* 0x00000000000073c6 */ /* 0x010f220000000000 */
[----:B---3--:R-:W-:-:S13]  /*2090*/  LOP3.LUT P0, RZ, R6, 0x1, RZ, 0xc0, !PT ;  /* 0x0000000106ff7812 */ /* 0x008fda000780c0ff */
[----:B----4-:R-:W-:Y:S01]  /*20a0*/  VOTEU.ANY UP1, P0 ;  /* 0x0000000000ff7886 */ /* 0x010fe20000020100 */
[----:B------:R-:W-:-:S13]  /*20b0*/  PLOP3.LUT P0, PT, PT, PT, UP1, 0x80, 0x8 ;  /* 0x000000000008781c */ /* 0x000fda0003f0f018 */
[----:B-1----:R-:W-:Y:S02]  /*20c0*/  @P0 LOP3.LUT R0, R5, 0xffff, RZ, 0xc0, !PT ;  /* 0x0000ffff05000812 */ /* 0x002fe400078ec0ff */
[----:B------:R-:W-:Y:S02]  /*20d0*/  @P0 MOV R2, R4 ;  /* 0x0000000400020202 */ /* 0x000fe40000000f00 */
[----:B------:R-:W-:Y:S01]  /*20e0*/  @P0 R2UR UR6, R0 ;  /* 0x00000000000602ca */ /* 0x000fe200000e0000 */
[----:B------:R-:W-:Y:S01]  /*20f0*/  VIADD R0, R3, 0x90 ;  /* 0x0000009003007836 */ /* 0x000fe20000000000 */
[----:B------:R-:W-:Y:S02]  /*2100*/  @P0 SHF.R.U32.HI R4, RZ, 0x10, R5 ;  /* 0x00000010ff040819 */ /* 0x000fe40000011605 */
[----:B------:R-:W-:Y:S02]  /*2110*/  @P0 R2UR UR7, R2 ;  /* 0x00000000020702ca */ /* 0x000fe400000e0000 */
[----:B------:R-:W-:-:S02]  /*2120*/  PRMT R0, RZ, 0x654, R0 ;  /* 0x00000654ff007816 */ /* 0x000fc40000000000 */
[----:B------:R-:W-:Y:S02]  /*2130*/  @P0 R2UR UR4, R4 ;  /* 0x00000000040402ca */ /* 0x000fe400000e0000 */
[----:B------:R1:W-:Y:S03]  /*2140*/  SYNCS.ARRIVE.TRANS64.RED.A1T0 RZ, [R0+URZ], RZ ;  /* 0x000000ff00ff79a7 */ /* 0x0003e600081004ff */
[----:B------:R-:W-:-:S04]  /*2150*/  @UP1 UMOV UR27, UR6 ;  /* 0x00000006001b1c82 */ /* 0x000fc80008000000 */
[----:B------:R-:W-:-:S04]  /*2160*/  @UP1 UMOV UR37, UR7 ;  /* 0x0000000700251c82 */ /* 0x000fc80008000000 */
[----:B------:R-:W-:Y:S01]  /*2170*/  @UP1 UMOV UR36, UR4 ;  /* 0x0000000400241c82 */ /* 0x000fe20008000000 */
[----:B------:R-:W-:Y:S05]  /*2180*/  BRA.U !UP0, `(.L_x_40) ;  /* 0x0000000108d47547 */ /* 0x000fea000b800000 */
[----:B------:R-:W2:Y:S01]  /*2190*/  LDCU.128 UR16, c[0x0][0xb10] ;  /* 0x00016200ff1077ac */ /* 0x000ea20008000c00 */
[----:B------:R-:W3:Y:S01]  /*21a0*/  LDCU UR12, c[0x0][0xb20] ;  /* 0x00016400ff0c77ac */ /* 0x000ee20008000800 */
[----:B------:R-:W4:Y:S01]  /*21b0*/  LDCU UR20, c[0x0][0xb0c] ;  /* 0x00016180ff1477ac */ /* 0x000f220008000800 */
[----:B------:R-:W1:Y:S01]  /*21c0*/  LDCU.64 UR8, c[0x0][0xb28] ;  /* 0x00016500ff0877ac */ /* 0x000e620008000a00 */
[----:B------:R-:W-:Y:S02]  /*21d0*/  UISETP.NE.AND UP3, UPT, UR42, 0x1, UPT ;  /* 0x000000012a00788c */ /* 0x000fe4000bf65270 */
[----:B--2---:R-:W-:Y:S02]  /*21e0*/  UIMAD.WIDE.U32 UR10, UR38, UR19, URZ ;  /* 0x00000013260a72a5 */ /* 0x004fe4000f8e00ff */
[----:B------:R-:W-:Y:S02]  /*21f0*/  UIMAD.WIDE.U32 UR6, UR39, UR16, URZ ;  /* 0x00000010270672a5 */ /* 0x000fe4000f8e00ff */
[----:B------:R-:W-:-:S02]  /*2200*/  UISETP.NE.AND UP0, UPT, UR18, 0x1, UPT ;  /* 0x000000011200788c */ /* 0x000fc4000bf05270 */
[----:B------:R-:W-:Y:S01]  /*2210*/  UIMAD.WIDE.U32 UR22, UR27, UR19, URZ ;  /* 0x000000131b1672a5 */ /* 0x000fe2000f8e00ff */
[----:B------:R-:W-:Y:S02]  /*2220*/  UMOV UR10, UR11 ;  /* 0x0000000b000a7c82 */ /* 0x000fe40008000000 */
[----:B------:R-:W-:Y:S01]  /*2230*/  UMOV UR6, UR7 ;  /* 0x0000000700067c82 */ /* 0x000fe20008000000 */
[----:B---3--:R-:W-:Y:S02]  /*2240*/  USHF.R.U32.HI UR10, URZ, UR12, UR10 ;  /* 0x0000000cff0a7299 */ /* 0x008fe4000801160a */
[----:B------:R-:W-:Y:S02]  /*2250*/  USHF.R.U32.HI UR7, URZ, UR17, UR6 ;  /* 0x00000011ff077299 */ /* 0x000fe40008011606 */
[----:B----4-:R-:W-:Y:S02]  /*2260*/  UISETP.NE.AND UP2, UPT, UR20, 0x1, UPT ;  /* 0x000000011400788c */ /* 0x010fe4000bf45270 */
[----:B------:R-:W-:-:S02]  /*2270*/  USEL UR6, UR38, UR10, !UP0 ;  /* 0x0000000a26067287 */ /* 0x000fc4000c000000 */
[----:B------:R-:W-:Y:S02]  /*2280*/  USEL UR7, UR39, UR7, !UP2 ;  /* 0x0000000727077287 */ /* 0x000fe4000d000000 */
[----:B-1----:R-:W-:Y:S01]  /*2290*/  UIMAD.WIDE.U32 UR10, UR6, UR8, URZ ;  /* 0x00000008060a72a5 */ /* 0x002fe2000f8e00ff */
[----:B------:R-:W-:Y:S01]  /*22a0*/  UMOV UR4, UR23 ;  /* 0x0000001700047c82 */ /* 0x000fe20008000000 */
[----:B------:R-:W-:Y:S02]  /*22b0*/  UIMAD.WIDE.U32 UR14, UR37, UR16, URZ ;  /* 0x00000010250e72a5 */ /* 0x000fe4000f8e00ff */
[----:B------:R-:W-:-:S03]  /*22c0*/  UIMAD.WIDE.U32 UR22, UR7, UR8, URZ ;  /* 0x00000008071672a5 */ /* 0x000fc6000f8e00ff */
[----:B------:R-:W-:Y:S01]  /*22d0*/  UMOV UR10, UR11 ;  /* 0x0000000b000a7c82 */ /* 0x000fe20008000000 */
[----:B------:R-:W-:Y:S02]  /*22e0*/  USHF.R.U32.HI UR4, URZ, UR12, UR4 ;  /* 0x0000000cff047299 */ /* 0x000fe40008011604 */
[----:B------:R-:W-:Y:S01]  /*22f0*/  @UP3 USHF.R.U32.HI UR6, URZ, UR9, UR10 ;  /* 0x00000009ff063299 */ /* 0x000fe2000801160a */
[----:B------:R-:W-:Y:S01]  /*2300*/  UMOV UR14, UR15 ;  /* 0x0000000f000e7c82 */ /* 0x000fe20008000000 */
[----:B------:R-:W-:Y:S01]  /*2310*/  UMOV UR22, UR23 ;  /* 0x0000001700167c82 */ /* 0x000fe20008000000 */
[----:B------:R-:W-:Y:S02]  /*2320*/  USHF.R.U32.HI UR17, URZ, UR17, UR14 ;  /* 0x00000011ff117299 */ /* 0x000fe4000801160e */
[----:B------:R-:W-:Y:S02]  /*2330*/  USEL UR4, UR27, UR4, !UP0 ;  /* 0x000000041b047287 */ /* 0x000fe4000c000000 */
[----:B------:R-:W-:-:S02]  /*2340*/  @UP3 USHF.R.U32.HI UR7, URZ, UR9, UR22 ;  /* 0x00000009ff073299 */ /* 0x000fc40008011616 */
[----:B------:R-:W-:Y:S02]  /*2350*/  UIMAD UR10, UR42, UR6, URZ ;  /* 0x000000062a0a72a4 */ /* 0x000fe4000f8e02ff */
[----:B------:R-:W-:Y:S02]  /*2360*/  USEL UR6, UR37, UR17, !UP2 ;  /* 0x0000001125067287 */ /* 0x000fe4000d000000 */
[----:B------:R-:W-:Y:S02]  /*2370*/  UIMAD UR12, UR42, UR7, URZ ;  /* 0x000000072a0c72a4 */ /* 0x000fe4000f8e02ff */
[----:B------:R-:W-:Y:S02]  /*2380*/  UISETP.GE.AND UP0, UPT, UR4, UR10, UPT ;  /* 0x0000000a0400728c */ /* 0x000fe4000bf06270 */
[----:B------:R-:W-:Y:S02]  /*2390*/  UIMAD.WIDE.U32 UR10, UR4, UR8, URZ ;  /* 0x00000008040a72a5 */ /* 0x000fe4000f8e00ff */
[----:B------:R-:W-:-:S02]  /*23a0*/  UISETP.GE.OR UP0, UPT, UR6, UR12, UP0 ;  /* 0x0000000c0600728c */ /* 0x000fc40008706670 */
[----:B------:R-:W-:Y:S02]  /*23b0*/  UIMAD.WIDE.U32 UR14, UR6, UR8, URZ ;  /* 0x00000008060e72a5 */ /* 0x000fe4000f8e00ff */
[----:B------:R-:W-:Y:S01]  /*23c0*/  UIADD3 UR12, UPT, UPT, -UR6, URZ, URZ ;  /* 0x000000ff060c7290 */ /* 0x000fe2000fffe1ff */
[----:B------:R-:W-:Y:S01]  /*23d0*/  UMOV UR10, UR11 ;  /* 0x0000000b000a7c82 */ /* 0x000fe20008000000 */
[----:B------:R-:W-:Y:S02]  /*23e0*/  UIADD3 UR11, UPT, UPT, -UR4, URZ, URZ ;  /* 0x000000ff040b7290 */ /* 0x000fe4000fffe1ff */
[----:B------:R-:W-:-:S03]  /*23f0*/  USHF.R.U32.HI UR10, URZ, UR9, UR10 ;  /* 0x00000009ff0a7299 */ /* 0x000fc6000801160a */
[----:B------:R-:W-:Y:S01]  /*2400*/  @!UP0 UMOV UR8, UR15 ;  /* 0x0000000f00088c82 */ /* 0x000fe20008000000 */
[----:B------:R-:W-:Y:S02]  /*2410*/  UIMAD UR11, UR18, UR11, UR27 ;  /* 0x0000000b120b72a4 */ /* 0x000fe4000f8e021b */
[----:B------:R-:W-:Y:S02]  /*2420*/  USEL UR10, UR4, UR10, !UP3 ;  /* 0x0000000a040a7287 */ /* 0x000fe4000d800000 */
[----:B------:R-:W-:Y:S02]  /*2430*/  @!UP0 USHF.R.U32.HI UR8, URZ, UR9, UR8 ;  /* 0x00000009ff088299 */ /* 0x000fe40008011608 */
[----:B------:R-:W-:Y:S02]  /*2440*/  UIADD3 UR9, UPT, UPT, -UR10, URZ, URZ ;  /* 0x000000ff0a097290 */ /* 0x000fe4000fffe1ff */
[----:B------:R-:W-:Y:S02]  /*2450*/  @!UP0 USEL UR8, UR6, UR8, !UP3 ;  /* 0x0000000806088287 */ /* 0x000fe4000d800000 */
[----:B------:R-:W-:-:S02]  /*2460*/  UIMAD UR9, UR42, UR9, UR4 ;  /* 0x000000092a0972a4 */ /* 0x000fc4000f8e0204 */
[----:B------:R-:W-:Y:S02]  /*2470*/  @!UP0 UIADD3 UR10, UPT, UPT, UR10, -UR8, URZ ;  /* 0x800000080a0a8290 */ /* 0x000fe4000fffe0ff */
[----:B------:R-:W-:Y:S02]  /*2480*/  @!UP0 UIMAD UR8, UR9, UR7, UR8 ;  /* 0x00000007090882a4 */ /* 0x000fe4000f8e0208 */
[----:B------:R-:W-:Y:S02]  /*2490*/  @!UP0 UIMAD UR4, UR42, UR10, UR6 ;  /* 0x0000000a2a0482a4 */ /* 0x000fe4000f8e0206 */
[----:B------:R-:W-:Y:S02]  /*24a0*/  UIMAD UR7, UR20, UR12, UR37 ;  /* 0x0000000c140772a4 */ /* 0x000fe4000f8e0225 */
[----:B------:R-:W-:Y:S01]  /*24b0*/  UIMAD UR27, UR4, UR18, UR11 ;  /* 0x00000012041b72a4 */ /* 0x000fe2000f8e020b */
[----:B------:R-:W-:Y:S02]  /*24c0*/  @!UP0 UMOV UR6, UR8 ;  /* 0x0000000800068c82 */ /* 0x000fe40008000000 */
[----:B------:R-:W-:-:S12]  /*24d0*/  UIMAD UR37, UR6, UR20, UR7 ;  /* 0x00000014062572a4 */ /* 0x000fd8000f8e0207 */
.L_x_40:
[----:B------:R-:W3:Y:S02]  /*24e0*/  LDCU UR4, c[0x0][0xb30] ;  /* 0x00016600ff0477ac */ /* 0x000ee40008000800 */
[----:B---3--:R-:W-:-:S09]  /*24f0*/  UISETP.NE.AND UP0, UPT, UR4, 0x1, UPT ;  /* 0x000000010400788c */ /* 0x008fd2000bf05270 */
[----:B------:R-:W-:Y:S05]  /*2500*/  BRA.U UP0, `(.L_x_41) ;  /* 0x0000000100447547 */ /* 0x000fea000b800000 */
[----:B------:R-:W3:Y:S01]  /*2510*/  LDCU.128 UR16, c[0x0][0xb10] ;  /* 0x00016200ff1077ac */ /* 0x000ee20008000c00 */
[----:B------:R-:W4:Y:S01]  /*2520*/  LDCU UR10, c[0x0][0xb0c] ;  /* 0x00016180ff0a77ac */ /* 0x000f220008000800 */
[----:B------:R-:W1:Y:S01]  /*2530*/  LDCU UR11, c[0x0][0xb20] ;  /* 0x00016400ff0b77ac */ /* 0x000e620008000800 */
[----:B---3--:R-:W-:Y:S02]  /*2540*/  UIMAD.WIDE.U32 UR8, UR37, UR16, URZ ;  /* 0x00000010250872a5 */ /* 0x008fe4000f8e00ff */
[----:B------:R-:W-:Y:S02]  /*2550*/  UIMAD.WIDE.U32 UR6, UR27, UR19, URZ ;  /* 0x000000131b0672a5 */ /* 0x000fe4000f8e00ff */
[----:B----4-:R-:W-:Y:S02]  /*2560*/  UISETP.NE.AND UP2, UPT, UR10, 0x1, UPT ;  /* 0x000000010a00788c */ /* 0x010fe4000bf45270 */
[----:B------:R-:W-:Y:S01]  /*2570*/  UISETP.NE.AND UP0, UPT, UR18, 0x1, UPT ;  /* 0x000000011200788c */ /* 0x000fe2000bf05270 */
[----:B------:R-:W-:-:S02]  /*2580*/  UMOV UR8, UR9 ;  /* 0x0000000900087c82 */ /* 0x000fc40008000000 */
[----:B------:R-:W-:Y:S01]  /*2590*/  UMOV UR4, UR7 ;  /* 0x0000000700047c82 */ /* 0x000fe20008000000 */
[----:B------:R-:W-:Y:S02]  /*25a0*/  USHF.R.U32.HI UR17, URZ, UR17, UR8 ;  /* 0x00000011ff117299 */ /* 0x000fe40008011608 */
[----:B-1----:R-:W-:Y:S02]  /*25b0*/  USHF.R.U32.HI UR4, URZ, UR11, UR4 ;  /* 0x0000000bff047299 */ /* 0x002fe40008011604 */
[----:B------:R-:W-:Y:S02]  /*25c0*/  USEL UR6, UR37, UR17, !UP2 ;  /* 0x0000001125067287 */ /* 0x000fe4000d000000 */
[----:B------:R-:W-:-:S04]  /*25d0*/  USEL UR4, UR27, UR4, !UP0 ;  /* 0x000000041b047287 */ /* 0x000fc8000c000000 */
[----:B------:R-:W-:Y:S02]  /*25e0*/  UIADD3 UR7, UPT, UPT, UR6, -UR4, URZ ;  /* 0x8000000406077290 */ /* 0x000fe4000fffe0ff */
[----:B------:R-:W-:Y:S02]  /*25f0*/  UIADD3 UR4, UPT, UPT, -UR6, UR4, URZ ;  /* 0x0000000406047290 */ /* 0x000fe4000fffe1ff */
[----:B------:R-:W-:Y:S02]  /*2600*/  UIMAD UR27, UR7, UR18, UR27 ;  /* 0x00000012071b72a4 */ /* 0x000fe4000f8e021b */
[----:B------:R-:W-:-:S12]  /*2610*/  UIMAD UR37, UR4, UR10, UR37 ;  /* 0x0000000a042572a4 */ /* 0x000fd8000f8e0225 */
.L_x_41:
[----:B------:R-:W-:Y:S01]  /*2620*/  VIADD R11, R11, 0x1 ;  /* 0x000000010b0b7836 */ /* 0x000fe20000000000 */
[----:B------:R-:W-:Y:S02]  /*2630*/  R2UR UR6, R48 ;  /* 0x00000000300672ca */ /* 0x000fe400000e0000 */
[----:B------:R-:W-:Y:S02]  /*2640*/  R2UR UR4, R47 ;  /* 0x000000002f0472ca */ /* 0x000fe400000e0000 */
[C---:B------:R-:W-:Y:S02]  /*2650*/  ISETP.NE.AND P0, PT, R11.reuse, 0x2, PT ;  /* 0x000000020b00780c */ /* 0x040fe40003f05270 */
[----:B------:R-:W-:Y:S02]  /*2660*/  PLOP3.LUT P1, PT, PT, PT, PT, 0x80, 0x8 ;  /* 0x000000000008781c */ /* 0x000fe40003f2f070 */
[----:B-1----:R-:W-:Y:S02]  /*2670*/  SEL R0, RZ, 0x1, P0 ;  /* 0x00000001ff007807 */ /* 0x002fe40000000000 */
[----:B------:R-:W-:-:S02]  /*2680*/  SEL R11, R11, RZ, P0 ;  /* 0x000000ff0b0b7207 */ /* 0x000fc40000000000 */
[----:B------:R-:W-:Y:S01]  /*2690*/  LOP3.LUT R10, R10, R0, RZ, 0x3c, !PT ;  /* 0x000000000a0a7212 */ /* 0x000fe200078e3cff */
[----:B------:R-:W-:Y:S02]  /*26a0*/  UIADD3 UR30, UPT, UPT, UR37, UR6, URZ ;  /* 0x00000006251e7290 */ /* 0x000fe4000fffe0ff */
[----:B------:R-:W-:Y:S01]  /*26b0*/  UIADD3 UR31, UPT, UPT, UR27, UR4, URZ ;  /* 0x000000041b1f7290 */ /* 0x000fe2000fffe0ff */
[----:B------:R-:W-:Y:S11]  /*26c0*/  BRA.U UP1, `(.L_x_42) ;  /* 0xfffffff101587547 */ /* 0x000ff6000b83ffff */
[----:B------:R-:W-:Y:S01]  /*26d0*/  UIADD3 UR13, UPT, UPT, UR13, 0x18, URZ ;  /* 0x000000180d0d7890 */ /* 0x000fe2000fffe0ff */
[----:B------:R-:W-:-:S03]  /*26e0*/  SHF.L.U32 R2, R12, 0x1f, RZ ;  /* 0x0000001f0c027819 */ /* 0x000fc600000006ff */
[----:B------:R-:W-:-:S09]  /*26f0*/  ULEA UR4, UR5, UR13, 0x3 ;  /* 0x0000000d05047291 */ /* 0x000fd2000f8e18ff */
[----:B------:R-:W1:Y:S02]  /*2700*/  SYNCS.PHASECHK.TRANS64.TRYWAIT P0, [UR4], R2 ;  /* 0x00000002ff0075a7 */ /* 0x000e640008001104 */
[----:B-1----:R-:W-:Y:S05]  /*2710*/  @!P0 BRA `(.L_x_43) ;  /* 0x0000005c00e88947 */ /* 0x002fea0003800000 */
.L_x_142:
[----:B------:R-:W-:-:S04]  /*2720*/  UIADD3 UR4, UPT, UPT, UR5, 0x1, URZ ;  /* 0x0000000105047890 */ /* 0x000fc8000fffe0ff */
[----:B------:R-:W-:-:S04]  /*2730*/  UISETP.NE.AND UP0, UPT, UR4, 0x3, UPT ;  /* 0x000000030400788c */ /* 0x000fc8000bf05270 */
[----:B------:R-:W-:Y:S02]  /*2740*/  USEL UR6, URZ, 0x1, UP0 ;  /* 0x00000001ff067887 */ /* 0x000fe40008000000 */
[----:B------:R-:W-:-:S04]  /*2750*/  USEL UR4, UR4, URZ, UP0 ;  /* 0x000000ff04047287 */ /* 0x000fc80008000000 */
[----:B------:R-:W-:Y:S01]  /*2760*/  ULEA UR5, UR4, UR13, 0x3 ;  /* 0x0000000d04057291 */ /* 0x000fe2000f8e18ff */
[----:B------:R-:W-:-:S04]  /*2770*/  LOP3.LUT R12, R12, UR6, RZ, 0x3c, !PT ;  /* 0x000000060c0c7c12 */ /* 0x000fc8000f8e3cff */
[----:B-1----:R-:W-:-:S04]  /*2780*/  SHF.L.U32 R2, R12, 0x1f, RZ ;  /* 0x0000001f0c027819 */ /* 0x002fc800000006ff */
[----:B------:R-:W1:Y:S02]  /*2790*/  SYNCS.PHASECHK.TRANS64.TRYWAIT P0, [UR5], R2 ;  /* 0x00000002ff0075a7 */ /* 0x000e640008001105 */
[----:B-1----:R-:W-:Y:S05]  /*27a0*/  @!P0 BRA `(.L_x_44) ;  /* 0x0000005c00dc8947 */ /* 0x002fea0003800000 */
.L_x_144:
[----:B------:R-:W-:-:S04]  /*27b0*/  UIADD3 UR4, UPT, UPT, UR4, 0x1, URZ ;  /* 0x0000000104047890 */ /* 0x000fc8000fffe0ff */
[----:B------:R-:W-:-:S04]  /*27c0*/  UISETP.NE.AND UP0, UPT, UR4, 0x3, UPT ;  /* 0x000000030400788c */ /* 0x000fc8000bf05270 */
[----:B------:R-:W-:Y:S02]  /*27d0*/  USEL UR5, URZ, 0x1, UP0 ;  /* 0x00000001ff057887 */ /* 0x000fe40008000000 */
[----:B------:R-:W-:-:S04]  /*27e0*/  USEL UR4, UR4, URZ, UP0 ;  /* 0x000000ff04047287 */ /* 0x000fc80008000000 */
[----:B------:R-:W-:Y:S01]  /*27f0*/  ULEA UR4, UR4, UR13, 0x3 ;  /* 0x0000000d04047291 */ /* 0x000fe2000f8e18ff */
[----:B-1----:R-:W-:-:S04]  /*2800*/  LOP3.LUT R2, R12, UR5, RZ, 0x3c, !PT ;  /* 0x000000050c027c12 */ /* 0x002fc8000f8e3cff */
[----:B------:R-:W-:Y:S01]  /*2810*/  SHF.L.U32 R2, R2, 0x1f, RZ ;  /* 0x0000001f02027819 */ /* 0x000fe200000006ff */
[----:B------:R-:W-:-:S07]  /*2820*/  IMAD.U32 R0, RZ, RZ, UR4 ;  /* 0x00000004ff007e24 */ /* 0x000fce000f8e00ff */
.L_x_45:
[----:B-1----:R1:W3:Y:S02]  /*2830*/  SYNCS.PHASECHK.TRANS64.TRYWAIT P0, [R0+URZ], R2 ;  /* 0x00000002000075a7 */ /* 0x0022e400080011ff */
[----:B---3--:R-:W-:Y:S05]  /*2840*/  @!P0 NANOSLEEP.SYNCS 0x989680 ;  /* 0x009896800000895d */ /* 0x008fea0003900000 */
[----:B------:R-:W3:Y:S02]  /*2850*/  @!P0 SYNCS.PHASECHK.TRANS64 P0, [R0+URZ], R2 ;  /* 0x00000002000085a7 */ /* 0x000ee400080010ff */
[----:B--23--:R-:W-:Y:S05]  /*2860*/  @P0 EXIT ;  /* 0x000000000000094d */ /* 0x00cfea0003800000 */
[----:B------:R-:W-:Y:S05]  /*2870*/  BRA `(.L_x_45) ;  /* 0xfffffffc00ec7947 */ /* 0x000fea000383ffff */
.L_x_22:
[----:B------:R-:W2:Y:S02]  /*2880*/  S2UR UR4, SR_CgaCtaId ;  /* 0x00000000000479c3 */ /* 0x000ea40000008800 */
[----:B--2---:R-:W-:-:S04]  /*2890*/  UISETP.NE.AND UP0, UPT, UR4, URZ, UPT ;  /* 0x000000ff0400728c */ /* 0x004fc8000bf05270 */
[----:B------:R-:W-:-:S09]  /*28a0*/  UISETP.NE.OR UP0, UPT, UR18, 0x1, UP0 ;  /* 0x000000011200788c */ /* 0x000fd20008705670 */
[----:B------:R-:W-:Y:S05]  /*28b0*/  BRA.U UP0, `(.L_x_46) ;  /* 0x00000005004c7547 */ /* 0x000fea000b800000 */
[----:B------:R-:W2:Y:S01]  /*28c0*/  S2UR UR5, SR_CgaCtaId ;  /* 0x00000000000579c3 */ /* 0x000ea20000008800 */
[----:B------:R-:W-:Y:S01]  /*28d0*/  UMOV UR4, 0x400 ;  /* 0x0000040000047882 */ /* 0x000fe20000000000 */
[----:B------:R-:W-:Y:S01]  /*28e0*/  ISETP.GE.U32.AND P2, PT, R0, 0x2, PT ;  /* 0x000000020000780c */ /* 0x000fe20003f46070 */
[----:B------:R-:W-:Y:S01]  /*28f0*/  IMAD.MOV.U32 R12, RZ, RZ, 0x1 ;  /* 0x00000001ff0c7424 */ /* 0x000fe200078e00ff */
[----:B------:R-:W-:Y:S02]  /*2900*/  CS2R R10, SRZ ;  /* 0x00000000000a7805 */ /* 0x000fe4000001ff00 */
[----:B------:R-:W-:Y:S01]  /*2910*/  CS2R R8, SRZ ;  /* 0x0000000000087805 */ /* 0x000fe2000001ff00 */
[----:B--2---:R-:W-:-:S03]  /*2920*/  ULEA UR6, UR5, UR4, 0x18 ;  /* 0x0000000405067291 */ /* 0x004fc6000f8ec0ff */
[----:B------:R-:W-:-:S09]  /*2930*/  UMOV UR5, URZ ;  /* 0x000000ff00057c82 */ /* 0x000fd20008000000 */
.L_x_50:
[----:B------:R-:W-:Y:S02]  /*2940*/  LEA R2, R8, UR6, 0x3 ;  /* 0x0000000608027c11 */ /* 0x000fe4000f8e18ff */
[----:B------:R-:W-:-:S03]  /*2950*/  SHF.L.U32 R4, R9, 0x1f, RZ ;  /* 0x0000001f09047819 */ /* 0x000fc600000006ff */
[----:B------:R-:W-:Y:S01]  /*2960*/  VIADD R5, R2, 0xf0 ;  /* 0x000000f002057836 */ /* 0x000fe20000000000 */
[----:B------:R-:W2:Y:S02]  /*2970*/  SYNCS.PHASECHK.TRANS64.TRYWAIT P0, [R2+URZ+0xe0], R4 ;  /* 0x0000e004020075a7 */ /* 0x000ea400080011ff */
[----:B--2---:R-:W-:Y:S05]  /*2980*/  @!P0 BRA `(.L_x_47) ;  /* 0x0000005c007c8947 */ /* 0x004fea0003800000 */
.L_x_145:
[----:B------:R-:W-:Y:S01]  /*2990*/  ULEA UR4, UR5, UR6, 0x3 ;  /* 0x0000000605047291 */ /* 0x000fe2000f8e18ff */
[----:B--2---:R-:W-:Y:S01]  /*29a0*/  PRMT R2, RZ, 0x654, R5 ;  /* 0x00000654ff027816 */ /* 0x004fe20000000005 */
[----:B------:R-:W-:Y:S01]  /*29b0*/  @!P2 IMAD.MOV.U32 R4, RZ, RZ, 0x10 ;  /* 0x00000010ff04a424 */ /* 0x000fe200078e00ff */
[----:B------:R-:W-:Y:S01]  /*29c0*/  SHF.L.U32 R5, R12, 0x1f, RZ ;  /* 0x0000001f0c057819 */ /* 0x000fe200000006ff */
[----:B------:R-:W-:Y:S01]  /*29d0*/  UIADD3 UR7, UPT, UPT, UR4, 0x80, URZ ;  /* 0x0000008004077890 */ /* 0x000fe2000fffe0ff */
[----:B------:R2:W-:Y:S05]  /*29e0*/  SYNCS.ARRIVE.TRANS64.RED.A1T0 RZ, [R2+URZ], RZ ;  /* 0x000000ff02ff79a7 */ /* 0x0005ea00081004ff */
[----:B------:R-:W-:Y:S01]  /*29f0*/  IMAD.U32 R6, RZ, RZ, UR7 ;  /* 0x00000007ff067e24 */ /* 0x000fe2000f8e00ff */
[----:B------:R-:W3:Y:S04]  /*2a00*/  SYNCS.PHASECHK.TRANS64.TRYWAIT P0, [UR4+0x90], R5 ;  /* 0x00009005ff0075a7 */ /* 0x000ee80008001104 */
[----:B------:R-:W-:Y:S01]  /*2a10*/  PRMT R6, R0, 0x654, R6 ;  /* 0x0000065400067816 */ /* 0x000fe20000000006 */
[----:B--23--:R-:W-:Y:S06]  /*2a20*/  @!P0 BRA `(.L_x_48) ;  /* 0x0000005c00688947 */ /* 0x00cfec0003800000 */
.L_x_147:
[----:B------:R-:W-:Y:S01]  /*2a30*/  ULEA UR8, UR5, UR6, 0x4 ;  /* 0x0000000605087291 */ /* 0x000fe2000f8e20ff */
[----:B------:R-:W-:Y:S01]  /*2a40*/  SEL R3, R6, R3, !P2 ;  /* 0x0000000306037207 */ /* 0x000fe20005000000 */
[----:B------:R-:W-:Y:S01]  /*2a50*/  UIADD3 UR9, UPT, UPT, UR4, 0x80, URZ ;  /* 0x0000008004097890 */ /* 0x000fe2000fffe0ff */
[----:B--2---:R-:W-:Y:S01]  /*2a60*/  LEA R2, R11, UR6, 0x3 ;  /* 0x000000060b027c11 */ /* 0x004fe2000f8e18ff */
[----:B------:R-:W-:Y:S01]  /*2a70*/  UIADD3 UR8, UPT, UPT, UR8, 0x110, URZ ;  /* 0x0000011008087890 */ /* 0x000fe2000fffe0ff */
[----:B------:R2:W-:Y:S01]  /*2a80*/  @!P2 SYNCS.ARRIVE.TRANS64.RED RZ, [R3+URZ], R4 ;  /* 0x0000000403ffa9a7 */ /* 0x0005e200080004ff */
[----:B------:R-:W-:Y:S01]  /*2a90*/  UIADD3 UR4, UPT, UPT, UR5, 0x1, URZ ;  /* 0x0000000105047890 */ /* 0x000fe2000fffe0ff */
[----:B------:R-:W-:-:S03]  /*2aa0*/  VIADD R8, R8, 0x1 ;  /* 0x0000000108087836 */ /* 0x000fc60000000000 */
[----:B------:R-:W-:Y:S02]  /*2ab0*/  UISETP.NE.AND UP0, UPT, UR4, 0x2, UPT ;  /* 0x000000020400788c */ /* 0x000fe4000bf05270 */
[----:B------:R-:W-:Y:S01]  /*2ac0*/  ISETP.NE.AND P0, PT, R8, 0x2, PT ;  /* 0x000000020800780c */ /* 0x000fe20003f05270 */
[----:B------:R-:W-:Y:S06]  /*2ad0*/  UGETNEXTWORKID.BROADCAST [UR8], [UR9] ;  /* 0x00000000080073ca */ /* 0x000fec0008000100 */
[----:B------:R-:W-:Y:S02]  /*2ae0*/  USEL UR7, URZ, 0x1, UP0 ;  /* 0x00000001ff077887 */ /* 0x000fe40008000000 */
[----:B------:R-:W-:-:S04]  /*2af0*/  USEL UR5, UR4, URZ, UP0 ;  /* 0x000000ff04057287 */ /* 0x000fc80008000000 */
[----:B------:R-:W-:Y:S02]  /*2b00*/  LOP3.LUT R12, R12, UR7, RZ, 0x3c, !PT ;  /* 0x000000070c0c7c12 */ /* 0x000fe4000f8e3cff */
[----:B--2---:R-:W-:-:S04]  /*2b10*/  SHF.L.U32 R4, R10, 0x1f, RZ ;  /* 0x0000001f0a047819 */ /* 0x004fc800000006ff */
[----:B------:R-:W2:Y:S02]  /*2b20*/  SYNCS.PHASECHK.TRANS64.TRYWAIT P1, [R2+URZ+0x80], R4 ;  /* 0x00008004020075a7 */ /* 0x000ea400080211ff */
[----:B--2---:R-:W-:Y:S05]  /*2b30*/  @!P1 BRA `(.L_x_49) ;  /* 0x0000005c003c9947 */ /* 0x004fea0003800000 */
.L_x_148:
[C---:B--2---:R-:W-:Y:S01]  /*2b40*/  LEA R4, R11.reuse, UR6, 0x4 ;  /* 0x000000060b047c11 */ /* 0x044fe2000f8e20ff */
[----:B------:R-:W-:Y:S01]  /*2b50*/  VIADD R2, R2, 0x90 ;  /* 0x0000009002027836 */ /* 0x000fe20000000000 */
[----:B------:R-:W-:Y:S01]  /*2b60*/  SEL R8, R8, RZ, P0 ;  /* 0x000000ff08087207 */ /* 0x000fe20000000000 */
[----:B------:R-:W-:-:S03]  /*2b70*/  VIADD R11, R11, 0x1 ;  /* 0x000000010b0b7836 */ /* 0x000fc60000000000 */
[----:B------:R-:W2:Y:S01]  /*2b80*/  LDS.128 R4, [R4+0x110] ;  /* 0x0001100004047984 */ /* 0x000ea20000000c00 */
[----:B------:R-:W-:Y:S02]  /*2b90*/  PRMT R2, RZ, 0x654, R2 ;  /* 0x00000654ff027816 */ /* 0x000fe40000000002 */
[C---:B------:R-:W-:Y:S01]  /*2ba0*/  ISETP.NE.AND P1, PT, R11.reuse, 0x2, PT ;  /* 0x000000020b00780c */ /* 0x040fe20003f25270 */
[----:B------:R-:W-:Y:S01]  /*2bb0*/  @!PT LDS RZ, [RZ] ;  /* 0x00000000fffff984 */ /* 0x000fe20000000800 */
[----:B------:R-:W-:Y:S01]  /*2bc0*/  @!PT LDS RZ, [RZ] ;  /* 0x00000000fffff984 */ /* 0x000fe20000000800 */
[----:B------:R-:W-:Y:S01]  /*2bd0*/  @!PT LDS RZ, [RZ] ;  /* 0x00000000fffff984 */ /* 0x000fe20000000800 */
[----:B------:R-:W-:Y:S01]  /*2be0*/  @!PT LDS RZ, [RZ] ;  /* 0x00000000fffff984 */ /* 0x000fe20000000800 */
[----:B------:R3:W-:Y:S06]  /*2bf0*/  MEMBAR.ALL.CTA ;  /* 0x0000000000007992 */ /* 0x0007ec0000008000 */
[----:B---3--:R-:W3:Y:S01]  /*2c00*/  FENCE.VIEW.ASYNC.S ;  /* 0x00000000000073c6 */ /* 0x008ee20000000000 */
[----:B------:R-:W-:Y:S01]  /*2c10*/  SEL R11, R11, RZ, P1 ;  /* 0x000000ff0b0b7207 */ /* 0x000fe20000800000 */
[----:B---3--:R3:W-:Y:S01]  /*2c20*/  SYNCS.ARRIVE.TRANS64.RED.A1T0 RZ, [R2+URZ], RZ ;  /* 0x000000ff02ff79a7 */ /* 0x0087e200081004ff */
[----:B--2---:R-:W-:-:S02]  /*2c30*/  LOP3.LUT P3, RZ, R6, 0x1, RZ, 0xc0, !PT ;  /* 0x0000000106ff7812 */ /* 0x004fc4000786c0ff */
[----:B------:R-:W-:-:S04]  /*2c40*/  SEL R4, RZ, 0x1, P1 ;  /* 0x00000001ff047807 */ /* 0x000fc80000800000 */
[----:B------:R-:W-:Y:S02]  /*2c50*/  LOP3.LUT R10, R10, R4, RZ, 0x3c, !PT ;  /* 0x000000040a0a7212 */ /* 0x000fe400078e3cff */
[----:B---3--:R-:W-:-:S04]  /*2c60*/  SEL R2, RZ, 0x1, P0 ;  /* 0x00000001ff027807 */ /* 0x008fc80000000000 */
[----:B------:R-:W-:Y:S01]  /*2c70*/  LOP3.LUT R9, R9, R2, RZ, 0x3c, !PT ;  /* 0x0000000209097212 */ /* 0x000fe200078e3cff */
[----:B------:R-:W-:Y:S06]  /*2c80*/  @P3 BRA `(.L_x_50) ;  /* 0xfffffffc002c3947 */ /* 0x000fec000383ffff */
[----:B------:R-:W-:Y:S01]  /*2c90*/  ULEA UR4, UR5, UR6, 0x3 ;  /* 0x0000000605047291 */ /* 0x000fe2000f8e18ff */
[----:B------:R-:W-:-:S08]  /*2ca0*/  SHF.L.U32 R2, R12, 0x1f, RZ ;  /* 0x0000001f0c027819 */ /* 0x000fd000000006ff */
[----:B------:R-:W2:Y:S02]  /*2cb0*/  SYNCS.PHASECHK.TRANS64 P0, [UR4+0x90], R2 ;  /* 0x00009002ff0075a7 */ /* 0x000ea40008001004 */
[----:B--2---:R-:W-:Y:S05]  /*2cc0*/  @P0 BRA `(.L_x_51) ;  /* 0x0000000000080947 */ /* 0x004fea0003800000 */
[----:B------:R-:W2:Y:S02]  /*2cd0*/  SYNCS.PHASECHK.TRANS64.TRYWAIT P0, [UR4+0x90], R2 ;  /* 0x00009002ff0075a7 */ /* 0x000ea40008001104 */
[----:B--2---:R-:W-:Y:S05]  /*2ce0*/  @!P0 BRA `(.L_x_52) ;  /* 0x0000005800e48947 */ /* 0x004fea0003800000 */
.L_x_51:
[----:B------:R-:W-:-:S04]  /*2cf0*/  UIADD3 UR7, UPT, UPT, UR5, 0x1, URZ ;  /* 0x0000000105077890 */ /* 0x000fc8000fffe0ff */
[----:B------:R-:W-:-:S04]  /*2d00*/  UISETP.NE.AND UP0, UPT, UR7, 0x2, UPT ;  /* 0x000000020700788c */ /* 0x000fc8000bf05270 */
[----:B------:R-:W-:Y:S02]  /*2d10*/  USEL UR8, URZ, 0x1, UP0 ;  /* 0x00000001ff087887 */ /* 0x000fe40008000000 */
[----:B------:R-:W-:-:S04]  /*2d20*/  USEL UR7, UR7, URZ, UP0 ;  /* 0x000000ff07077287 */ /* 0x000fc80008000000 */
[----:B------:R-:W-:Y:S01]  /*2d30*/  ULEA UR7, UR7, UR6, 0x3 ;  /* 0x0000000607077291 */ /* 0x000fe2000f8e18ff */
[----:B--2---:R-:W-:-:S04]  /*2d40*/  LOP3.LUT R2, R12, UR8, RZ, 0x3c, !PT ;  /* 0x000000080c027c12 */ /* 0x004fc8000f8e3cff */
[----:B------:R-:W-:-:S04]  /*2d50*/  SHF.L.U32 R0, R2, 0x1f, RZ ;  /* 0x0000001f02007819 */ /* 0x000fc800000006ff */
[----:B------:R-:W2:Y:S02]  /*2d60*/  SYNCS.PHASECHK.TRANS64 P0, [UR7+0x90], R0 ;  /* 0x00009000ff0075a7 */ /* 0x000ea40008001007 */
[----:B-12---:R-:W-:Y:S05]  /*2d70*/  @P0 EXIT ;  /* 0x000000000000094d */ /* 0x006fea0003800000 */
[----:B------:R-:W-:Y:S02]  /*2d80*/  SHF.L.U32 R2, R2, 0x1f, RZ ;  /* 0x0000001f02027819 */ /* 0x000fe400000006ff */
[----:B------:R-:W-:-:S07]  /*2d90*/  MOV R0, UR7 ;  /* 0x0000000700007c02 */ /* 0x000fce0008000f00 */
.L_x_53:
[----:B-1----:R1:W2:Y:S02]  /*2da0*/  SYNCS.PHASECHK.TRANS64.TRYWAIT P0, [R0+URZ+0x90], R2 ;  /* 0x00009002000075a7 */ /* 0x0022a400080011ff */
[----:B--2---:R-:W-:Y:S05]  /*2db0*/  @!P0 NANOSLEEP.SYNCS 0x989680 ;  /* 0x009896800000895d */ /* 0x004fea0003900000 */
[----:B------:R-:W2:Y:S02]  /*2dc0*/  @!P0 SYNCS.PHASECHK.TRANS64 P0, [R0+URZ+0x90], R2 ;  /* 0x00009002000085a7 */ /* 0x000ea400080010ff */
[----:B--2---:R-:W-:Y:S05]  /*2dd0*/  @P0 EXIT ;  /* 0x000000000000094d */ /* 0x004fea0003800000 */
[----:B------:R-:W-:Y:S05]  /*2de0*/  BRA `(.L_x_53) ;  /* 0xfffffffc00ec7947 */ /* 0x000fea000383ffff */
.L_x_46:
[----:B------:R-:W-:Y:S05]  /*2df0*/  BRA.U UP4, `(.L_x_54) ;  /* 0x0000000d04d87547 */ /* 0x000fea000b800000 */
[----:B------:R-:W2:Y:S01]  /*2e00*/  S2UR UR7, SR_CgaCtaId ;  /* 0x00000000000779c3 */ /* 0x000ea20000008800 */
[----:B------:R-:W-:Y:S01]  /*2e10*/  UMOV UR4, 0x40 ;  /* 0x0000004000047882 */ /* 0x000fe20000000000 */
[----:B------:R-:W-:Y:S01]  /*2e20*/  NOP ;  /* 0x0000000000007918 */ /* 0x000fe20000000000 */
[----:B------:R-:W-:Y:S01]  /*2e30*/  UMOV UR6, 0x400 ;  /* 0x0000040000067882 */ /* 0x000fe20000000000 */
[----:B--2---:R-:W-:Y:S02]  /*2e40*/  ULEA UR5, UR7, UR4, 0x18 ;  /* 0x0000000407057291 */ /* 0x004fe4000f8ec0ff */
[----:B------:R-:W-:-:S07]  /*2e50*/  ULEA UR6, UR7, UR6, 0x18 ;  /* 0x0000000607067291 */ /* 0x000fce000f8ec0ff */
[----:B------:R-:W2:Y:S02]  /*2e60*/  LDS.U8 R0, [UR5+0x1c] ;  /* 0x00001c05ff007984 */ /* 0x000ea40008000000 */
[----:B--2---:R-:W-:-:S13]  /*2e70*/  ISETP.NE.AND P0, PT, R0, RZ, PT ;  /* 0x000000ff0000720c */ /* 0x004fda0003f05270 */
[----:B------:R-:W-:Y:S05]  /*2e80*/  @P0 BRA `(.L_x_55) ;  /* 0x0000000000580947 */ /* 0x000fea0003800000 */
[----:B------:R-:W-:-:S13]  /*2e90*/  ELECT P0, URZ, PT ;  /* 0x0000000000ff782f */ /* 0x000fda0003800000 */
[----:B------:R-:W-:Y:S05]  /*2ea0*/  @!P0 BRA `(.L_x_56) ;  /* 0x0000000000608947 */ /* 0x000fea0003800000 */
[----:B------:R-:W-:Y:S01]  /*2eb0*/  UMOV UR4, 0x10 ;  /* 0x0000001000047882 */ /* 0x000fe20000000000 */
[----:B------:R-:W-:Y:S01]  /*2ec0*/  HFMA2 R0, -RZ, RZ, 0, 5.9604644775390625e-08 ;  /* 0x00000001ff007431 */ /* 0x000fe200000001ff */
[----:B------:R-:W-:-:S03]  /*2ed0*/  MOV R3, 0xffff ;  /* 0x0000ffff00037802 */ /* 0x000fc60000000f00 */
[----:B------:R-:W-:Y:S04]  /*2ee0*/  DEPBAR.LE SB2, 0x36 ;  /* 0x0000ad800000791a */ /* 0x000fe80000000000 */
[----:B------:R-:W2:Y:S02]  /*2ef0*/  UTCATOMSWS.FIND_AND_SET.ALIGN UP0, UR4, UR4 ;  /* 0x00000004000475e3 */ /* 0x000ea40008000800 */
[----:B--2---:R-:W-:Y:S01]  /*2f00*/  MOV R4, UR4 ;  /* 0x0000000400047c02 */ /* 0x004fe20008000f00 */
[----:B------:R-:W-:Y:S06]  /*2f10*/  BRA.U UP0, `(.L_x_57) ;  /* 0x0000000100187547 */ /* 0x000fec000b800000 */
.L_x_58:
[----:B------:R-:W-:Y:S05]  /*2f20*/  NANOSLEEP 0x64 ;  /* 0x000000640000795d */ /* 0x000fea0003800000 */
[----:B------:R-:W-:-:S05]  /*2f30*/  UMOV UR4, 0x10 ;  /* 0x0000001000047882 */ /* 0x000fca0000000000 */
[----:B------:R-:W-:Y:S04]  /*2f40*/  DEPBAR.LE SB2, 0x36 ;  /* 0x0000ad800000791a */ /* 0x000fe80000000000 */
[----:B------:R-:W2:Y:S02]  /*2f50*/  UTCATOMSWS.FIND_AND_SET.ALIGN UP0, UR4, UR4 ;  /* 0x00000004000475e3 */ /* 0x000ea40008000800 */
[----:B--2---:R-:W-:Y:S01]  /*2f60*/  MOV R4, UR4 ;  /* 0x0000000400047c02 */ /* 0x004fe20008000f00 */
[----:B------:R-:W-:Y:S05]  /*2f70*/  BRA.U !UP0, `(.L_x_58) ;  /* 0xfffffffd08e87547 */ /* 0x000fea000b83ffff */
.L_x_57:
[-C--:B------:R-:W-:Y:S02]  /*2f80*/  SHF.L.U32 R3, R3, R4.reuse, RZ ;  /* 0x0000000403037219 */ /* 0x080fe400000006ff */
[----:B------:R-:W-:Y:S01]  /*2f90*/  SHF.L.U32 R0, R0, R4, RZ ;  /* 0x0000000400007219 */ /* 0x000fe200000006ff */
[----:B------:R-:W-:Y:S02]  /*2fa0*/  IMAD.SHL.U32 R4, R4, 0x20, RZ ;  /* 0x0000002004047824 */ /* 0x000fe400078e00ff */
[----:B------:R2:W-:Y:S04]  /*2fb0*/  ATOMS.OR RZ, [UR5+0x14], R3 ;  /* 0x00001403ffff798c */ /* 0x0005e8000b000005 */
[----:B------:R2:W-:Y:S04]  /*2fc0*/  ATOMS.OR RZ, [UR5+0x18], R0 ;  /* 0x00001800ffff798c */ /* 0x0005e8000b000005 */
[----:B------:R2:W-:Y:S01]  /*2fd0*/  STS [UR6+0x130], R4 ;  /* 0x00013004ff007988 */ /* 0x0005e20008000806 */
[----:B------:R-:W-:Y:S05]  /*2fe0*/  BRA `(.L_x_56) ;  /* 0x0000000000107947 */ /* 0x000fea0003800000 */
.L_x_55:
[----:B------:R-:W-:Y:S02]  /*2ff0*/  MOV R0, 0xffffffff ;  /* 0xffffffff00007802 */ /* 0x000fe40000000f00 */
[----:B------:R-:W-:-:S03]  /*3000*/  MOV R4, 0x3030 ;  /* 0x0000303000047802 */ /* 0x000fc60000000f00 */
[----:B------:R2:W-:Y:S04]  /*3010*/  STS [UR6+0x130], R0 ;  /* 0x00013000ff007988 */ /* 0x0005e80008000806 */
[----:B-12--5:R-:W-:Y:S05]  /*3020*/  CALL.REL.NOINC `($__internal_1_$__cuda_sm10x_tcgen05_guardrail_trap_phase_invalid_during_alloc) ;  /* 0x00000060002c7944 */ /* 0x026fea0003c00000 */
.L_x_56:
[----:B------:R-:W-:Y:S05]  /*3030*/  WARPSYNC.ALL ;  /* 0x0000000000007948 */ /* 0x000fea0003800000 */
[----:B------:R-:W3:Y:S01]  /*3040*/  S2UR UR4, SR_CgaCtaId ;  /* 0x00000000000479c3 */ /* 0x000ee20000008800 */
[----:B------:R-:W-:Y:S01]  /*3050*/  UMOV UR26, 0x400 ;  /* 0x00000400001a7882 */ /* 0x000fe20000000000 */
[----:B------:R-:W-:-:S06]  /*3060*/  NOP ;  /* 0x0000000000007918 */ /* 0x000fcc0000000000 */
[----:B------:R-:W-:Y:S06]  /*3070*/  BAR.ARV 0x6, 0xa0 ;  /* 0x0182800000007b1d */ /* 0x000fec0000002000 */
[----:B------:R-:W4:Y:S01]  /*3080*/  LDCU UR5, c[0x0][0x38c] ;  /* 0x00007180ff0577ac */ /* 0x000f220008000800 */
[----:B------:R-:W-:Y:S01]  /*3090*/  LOP3.LUT R2, R2, 0xffff, RZ, 0xc0, !PT ;  /* 0x0000ffff02027812 */ /* 0x000fe200078ec0ff */
[----:B------:R-:W-:Y:S01]  /*30a0*/  IMAD.MOV.U32 R11, RZ, RZ, 0x1 ;  /* 0x00000001ff0b7424 */ /* 0x000fe200078e00ff */
[----:B------:R-:W-:Y:S01]  /*30b0*/  CS2R R8, SRZ ;  /* 0x0000000000087805 */ /* 0x000fe2000001ff00 */
[----:B------:R-:W1:Y:S01]  /*30c0*/  LDCU UR7, c[0x0][0x38c] ;  /* 0x00007180ff0777ac */ /* 0x000e620008000800 */
[----:B------:R-:W-:Y:S01]  /*30d0*/  R2UR UR27, R2 ;  /* 0x00000000021b72ca */ /* 0x000fe200000e0000 */
[----:B------:R-:W-:Y:S01]  /*30e0*/  IMAD.MOV.U32 R10, RZ, RZ, RZ ;  /* 0x000000ffff0a7224 */ /* 0x000fe200078e00ff */
[----:B------:R-:W-:Y:S01]  /*30f0*/  UMOV UR30, URZ ;  /* 0x000000ff001e7c82 */ /* 0x000fe20008000000 */
[----:B------:R-:W-:Y:S01]  /*3100*/  UMOV UR24, URZ ;  /* 0x000000ff00187c82 */ /* 0x000fe20008000000 */
[----:B---3--:R-:W-:Y:S01]  /*3110*/  ULEA UR26, UR4, UR26, 0x18 ;  /* 0x0000001a041a7291 */ /* 0x008fe2000f8ec0ff */
[----:B------:R-:W-:Y:S01]  /*3120*/  UMOV UR38, 0x0 ;  /* 0x0000000000267882 */ /* 0x000fe20000000000 */
[----:B------:R-:W-:-:S02]  /*3130*/  UMOV UR39, 0x4200010 ;  /* 0x0420001000277882 */ /* 0x000fc40000000000 */
[----:B------:R-:W-:Y:S02]  /*3140*/  UIADD3 UR4, UPT, UPT, UR26, 0x4400, URZ ;  /* 0x000044001a047890 */ /* 0x000fe4000fffe0ff */
[----:B------:R-:W-:Y:S02]  /*3150*/  UIADD3 UR6, UPT, UPT, UR26, 0xa400, URZ ;  /* 0x0000a4001a067890 */ /* 0x000fe4000fffe0ff */
[----:B----4-:R-:W-:Y:S01]  /*3160*/  UIADD3 UR5, UPT, UPT, UR5, 0x3f, URZ ;  /* 0x0000003f05057890 */ /* 0x010fe2000fffe0ff */
[----:B--2---:R-:W2:Y:S01]  /*3170*/  LDS R0, [UR26+0x130] ;  /* 0x0001301aff007984 */ /* 0x004ea20008000800 */
[----:B-1----:R-:W-:Y:S01]  /*3180*/  UMOV UR36, 0x0 ;  /* 0x0000000000247882 */ /* 0x002fe20000000000 */
[----:B------:R-:W-:Y:S01]  /*3190*/  UMOV UR37, 0x4200010 ;  /* 0x0420001000257882 */ /* 0x000fe20000000000 */
[----:B------:R-:W-:Y:S02]  /*31a0*/  USHF.R.S32.HI UR40, URZ, 0x1f, UR5 ;  /* 0x0000001fff287899 */ /* 0x000fe40008011405 */
[----:B------:R-:W-:-:S02]  /*31b0*/  UISETP.GE.AND UP4, UPT, UR7, 0x1, UPT ;  /* 0x000000010700788c */ /* 0x000fc4000bf86270 */
[----:B------:R-:W-:Y:S02]  /*31c0*/  ULEA.HI UR40, UR40, UR5, URZ, 0x6 ;  /* 0x0000000528287291 */ /* 0x000fe4000f8f30ff */
[----:B------:R-:W-:Y:S02]  /*31d0*/  USHF.R.U32.HI UR5, URZ, 0x4, UR4 ;  /* 0x00000004ff057899 */ /* 0x000fe40008011604 */
[----:B------:R-:W-:Y:S02]  /*31e0*/  USHF.R.S32.HI UR40, URZ, 0x6, UR40 ;  /* 0x00000006ff287899 */ /* 0x000fe40008011428 */
[----:B------:R-:W-:Y:S02]  /*31f0*/  USHF.R.U32.HI UR4, URZ, 0x4, UR6 ;  /* 0x00000004ff047899 */ /* 0x000fe40008011606 */
[----:B------:R-:W-:Y:S02]  /*3200*/  UISETP.LT.AND UP0, UPT, UR40, 0x1, UPT ;  /* 0x000000012800788c */ /* 0x000fe4000bf01270 */
[----:B------:R-:W-:-:S02]  /*3210*/  ULOP3.LUT UR5, UR5, 0x3fff, URZ, 0xc0, !UPT ;  /* 0x00003fff05057892 */ /* 0x000fc4000f8ec0ff */
[----:B------:R-:W-:Y:S02]  /*3220*/  ULOP3.LUT UR4, UR4, 0x3fff, URZ, 0xc0, !UPT ;  /* 0x00003fff04047892 */ /* 0x000fe4000f8ec0ff */
[----:B------:R-:W-:Y:S02]  /*3230*/  USEL UR41, UR40, 0x1, !UP0 ;  /* 0x0000000128297887 */ /* 0x000fe4000c000000 */
[----:B------:R-:W-:Y:S02]  /*3240*/  ULOP3.LUT UR28, UR5, 0x10000, URZ, 0xfc, !UPT ;  /* 0x00010000051c7892 */ /* 0x000fe4000f8efcff */
[----:B------:R-:W-:Y:S02]  /*3250*/  ULOP3.LUT UR29, UR4, 0x10000, URZ, 0xfc, !UPT ;  /* 0x00010000041d7892 */ /* 0x000fe4000f8efcff */
[----:B------:R-:W-:Y:S01]  /*3260*/  UIADD3 UR41, UPT, UPT, -UR41, URZ, URZ ;  /* 0x000000ff29297290 */ /* 0x000fe2000fffe1ff */
[----:B------:R-:W-:Y:S01]  /*3270*/  UMOV UR34, 0x0 ;  /* 0x0000000000227882 */ /* 0x000fe20000000000 */
[----:B------:R-:W-:Y:S01]  /*3280*/  UMOV UR35, 0x4200010 ;  /* 0x0420001000237882 */ /* 0x000fe20000000000 */
[----:B------:R-:W-:Y:S01]  /*3290*/  UMOV UR32, 0x0 ;  /* 0x0000000000207882 */ /* 0x000fe20000000000 */
[----:B------:R-:W-:Y:S01]  /*32a0*/  UMOV UR33, 0x4200010 ;  /* 0x0420001000217882 */ /* 0x000fe20000000000 */
[----:B--2---:R-:W-:-:S15]  /*32b0*/  R2UR UR42, R0 ;  /* 0x00000000002a72ca */ /* 0x004fde00000e0000 */
.L_x_65:
[----:B------:R-:W-:Y:S02]  /*32c0*/  LEA R0, R10, UR26, 0x3 ;  /* 0x0000001a0a007c11 */ /* 0x000fe4000f8e18ff */
[----:B------:R-:W-:Y:S02]  /*32d0*/  SHF.L.U32 R2, R9, 0x1f, RZ ;  /* 0x0000001f09027819 */ /* 0x000fe400000006ff */
[----:B------:R-:W-:Y:S01]  /*32e0*/  PLOP3.LUT P0, PT, PT, PT, UP4, 0x80, 0x8 ;  /* 0x000000000008781c */ /* 0x000fe20003f0f048 */
[----:B------:R-:W-:Y:S01]  /*32f0*/  VIADD R3, R0, 0x90 ;  /* 0x0000009000037836 */ /* 0x000fe20000000000 */
[----:B-1----:R-:W1:Y:S02]  /*3300*/  SYNCS.PHASECHK.TRANS64.TRYWAIT P1, [R0+URZ+0x80], R2 ;  /* 0x00008002000075a7 */ /* 0x002e6400080211ff */
[----:B-1-3--:R-:W-:Y:S09]  /*3310*/  @!P1 BRA `(.L_x_59) ;  /* 0x0000005400709947 */ /* 0x00aff20003800000 */
.L_x_150:
[----:B------:R-:W-:Y:S01]  /*3320*/  LEA R4, R10, UR26, 0x4 ;  /* 0x0000001a0a047c11 */ /* 0x000fe2000f8e20ff */
[----:B------:R-:W-:Y:S01]  /*3330*/  @UP4 ULEA UR4, UR24, UR26, 0x3 ;  /* 0x0000001a18044291 */ /* 0x000fe2000f8e18ff */
[----:B------:R-:W-:Y:S01]  /*3340*/  PLOP3.LUT P2, PT, PT, PT, PT, 0x80, 0x8 ;  /* 0x000000000008781c */ /* 0x000fe20003f4f070 */
[----:B------:R-:W-:Y:S01]  /*3350*/  ULEA UR31, UR30, UR26, 0x3 ;  /* 0x0000001a1e1f7291 */ /* 0x000fe2000f8e18ff */
[----:B------:R-:W-:Y:S02]  /*3360*/  PRMT R3, RZ, 0x654, R3 ;  /* 0x00000654ff037816 */ /* 0x000fe40000000003 */
[----:B------:R-:W2:Y:S01]  /*3370*/  LDS.128 R4, [R4+0x110] ;  /* 0x0001100004047984 */ /* 0x000ea20000000c00 */
[----:B-1----:R-:W-:Y:S02]  /*3380*/  @P0 SHF.L.U32 R2, R8, 0x1f, RZ ;  /* 0x0000001f08020819 */ /* 0x002fe400000006ff */
[----:B------:R-:W-:Y:S01]  /*3390*/  SHF.L.U32 R0, R11, 0x1f, RZ ;  /* 0x0000001f0b007819 */ /* 0x000fe200000006ff */
[----:B------:R-:W-:Y:S01]  /*33a0*/  @!PT LDS RZ, [RZ] ;  /* 0x00000000fffff984 */ /* 0x000fe20000000800 */
[----:B------:R-:W-:Y:S01]  /*33b0*/  @!PT LDS RZ, [RZ] ;  /* 0x00000000fffff984 */ /* 0x000fe20000000800 */
[----:B------:R-:W-:Y:S01]  /*33c0*/  @!PT LDS RZ, [RZ] ;  /* 0x00000000fffff984 */ /* 0x000fe20000000800 */
[----:B------:R-:W-:Y:S01]  /*33d0*/  @!PT LDS RZ, [RZ] ;  /* 0x00000000fffff984 */ /* 0x000fe20000000800 */
[----:B------:R1:W-:Y:S06]  /*33e0*/  MEMBAR.ALL.CTA ;  /* 0x0000000000007992 */ /* 0x0003ec0000008000 */
[----:B-1----:R-:W1:Y:S02]  /*33f0*/  FENCE.VIEW.ASYNC.S ;  /* 0x00000000000073c6 */ /* 0x002e640000000000 */
[----:B-1----:R1:W-:Y:S01]  /*3400*/  SYNCS.ARRIVE.TRANS64.RED.A1T0 RZ, [R3+URZ], RZ ;  /* 0x000000ff03ff79a7 */ /* 0x0023e200081004ff */
[----:B------:R1:W3:Y:S01]  /*3410*/  @P0 SYNCS.PHASECHK.TRANS64.TRYWAIT P2, [UR4], R2 ;  /* 0x00000002ff0005a7 */ /* 0x0002e20008041104 */
[----:B------:R-:W-:Y:S01]  /*3420*/  ULEA.HI UR4, UR30, UR30, URZ, 0x1 ;  /* 0x0000001e1e047291 */ /* 0x000fe2000f8f08ff */
[----:B--2---:R-:W-:-:S03]  /*3430*/  LOP3.LUT P1, RZ, R6, 0x1, RZ, 0xc0, !PT ;  /* 0x0000000106ff7812 */ /* 0x004fc6000782c0ff */
[----:B------:R-:W-:Y:S02]  /*3440*/  USHF.L.U32 UR11, UR4, 0x6, URZ ;  /* 0x00000006040b7899 */ /* 0x000fe400080006ff */
[----:B------:R-:W-:Y:S02]  /*3450*/  ULOP3.LUT UR4, UR4, 0xffe, URZ, 0xc0, !UPT ;  /* 0x00000ffe04047892 */ /* 0x000fe4000f8ec0ff */
[----:B------:R-:W-:Y:S02]  /*3460*/  ULOP3.LUT UR11, UR11, 0xffffff80, URZ, 0xc0, !UPT ;  /* 0xffffff800b0b7892 */ /* 0x000fe4000f8ec0ff */
[----:B------:R-:W-:Y:S02]  /*3470*/  UIADD3 UR4, UPT, UPT, -UR4, UR30, URZ ;  /* 0x0000001e04047290 */ /* 0x000fe4000fffe1ff */
[----:B------:R-:W-:Y:S01]  /*3480*/  UIADD3 UR11, UPT, UPT, UR42, UR11, URZ ;  /* 0x0000000b2a0b7290 */ /* 0x000fe2000fffe0ff */
[----:B------:R-:W2:Y:S03]  /*3490*/  SYNCS.PHASECHK.TRANS64.TRYWAIT P0, [UR31+0xc0], R0 ;  /* 0x0000c000ff0075a7 */ /* 0x000ea6000800111f */
[----:B------:R-:W-:Y:S01]  /*34a0*/  ULEA UR11, UR4, UR11, 0x14 ;  /* 0x0000000b040b7291 */ /* 0x000fe2000f8ea0ff */
[----:B-123--:R-:W-:Y:S11]  /*34b0*/  @!P0 BRA `(.L_x_60) ;  /* 0x00000054001c8947 */ /* 0x00eff60003800000 */
.L_x_152:
[----:B------:R-:W-:Y:S01]  /*34c0*/  IADD3 R10, PT, PT, R10, 0x1, RZ ;  /* 0x000000010a0a7810 */ /* 0x000fe20007ffe0ff */
[----:B------:R-:W-:Y:S06]  /*34d0*/  BRA.U !UP4, `(.L_x_61) ;  /* 0x000000010cc07547 */ /* 0x000fec000b800000 */
[----:B------:R-:W-:Y:S01]  /*34e0*/  UPLOP3.LUT UP2, UPT, UPT, UPT, UPT, 0x40, 0x4 ;  /* 0x000000000004789c */ /* 0x000fe20003f4e870 */
[----:B------:R-:W-:Y:S01]  /*34f0*/  UMOV UR23, UR41 ;  /* 0x0000002900177c82 */ /* 0x000fe20008000000 */
[----:B------:R-:W-:Y:S01]  /*3500*/  UMOV UR22, UR40 ;  /* 0x0000002800167c82 */ /* 0x000fe20008000000 */
[----:B------:R-:W-:-:S08]  /*3510*/  UMOV UR10, UR24 ;  /* 0x00000018000a7c82 */ /* 0x000fd00008000000 */
.L_x_64:
[----:B------:R-:W-:Y:S02]  /*3520*/  UIADD3 UR23, UPT, UPT, UR23, 0x1, URZ ;  /* 0x0000000117177890 */ /* 0x000fe4000fffe0ff */
[----:B--2---:R-:W-:Y:S02]  /*3530*/  ULEA UR5, UR10, UR26, 0x3 ;  /* 0x0000001a0a057291 */ /* 0x004fe4000f8e18ff */
[----:B------:R-:W-:Y:S01]  /*3540*/  UISETP.NE.AND UP3, UPT, UR23, URZ, UPT ;  /* 0x000000ff1700728c */ /* 0x000fe2000bf65270 */
[----:B---3--:R-:W-:Y:S10]  /*3550*/  @P2 BRA `(.L_x_62) ;  /* 0x00000000000c2947 */ /* 0x008ff40003800000 */
[----:B-1----:R-:W-:Y:S04]  /*3560*/  SHF.L.U32 R2, R8, 0x1f, RZ ;  /* 0x0000001f08027819 */ /* 0x002fe800000006ff */
[----:B------:R-:W1:Y:S02]  /*3570*/  SYNCS.PHASECHK.TRANS64.TRYWAIT P0, [UR5], R2 ;  /* 0x00000002ff0075a7 */ /* 0x000e640008001105 */
[----:B-1----:R-:W-:Y:S05]  /*3580*/  @!P0 BRA `(.L_x_63) ;  /* 0x0000005400008947 */ /* 0x002fea0003800000 */
.L_x_62:
[----:B------:R-:W-:Y:S01]  /*3590*/  UISETP.NE.AND UP0, UPT, UR22, 0x1, UPT ;  /* 0x000000011600788c */ /* 0x000fe2000bf05270 */
[----:B------:R-:W-:Y:S01]  /*35a0*/  PLOP3.LUT P2, PT, PT, PT, PT, 0x80, 0x8 ;  /* 0x000000000008781c */ /* 0x000fe20003f4f070 */
[----:B------:R-:W-:Y:S02]  /*35b0*/  UIADD3 UR4, UPT, UPT, UR10, 0x1, URZ ;  /* 0x000000010a047890 */ /* 0x000fe4000fffe0ff */
[----:B------:R-:W-:Y:S02]  /*35c0*/  UIADD3 UR25, UPT, UPT, UR5, 0x18, URZ ;  /* 0x0000001805197890 */ /* 0x000fe4000fffe0ff */
[----:B------:R-:W-:Y:S01]  /*35d0*/  UISETP.NE.AND UP1, UPT, UR4, 0x3, UPT ;  /* 0x000000030400788c */ /* 0x000fe2000bf25270 */
[----:B------:R-:W-:Y:S01]  /*35e0*/  PLOP3.LUT P0, PT, PT, PT, UP0, 0x80, 0x8 ;  /* 0x000000000008781c */ /* 0x000fe20003f0f008 */
[----:B------:R-:W-:Y:S02]  /*35f0*/  UIADD3 UR22, UPT, UPT, UR22, -0x1, URZ ;  /* 0xffffffff16167890 */ /* 0x000fe4000fffe0ff */
[----:B------:R-:W-:Y:S02]  /*3600*/  USEL UR6, URZ, 0x1, UP1 ;  /* 0x00000001ff067887 */ /* 0x000fe40008800000 */
[----:B------:R-:W-:Y:S01]  /*3610*/  USEL UR24, UR4, URZ, UP1 ;  /* 0x000000ff04187287 */ /* 0x000fe20008800000 */
[----:B------:R-:W-:Y:S01]  /*3620*/  UMOV UR7, 0x40004040 ;  /* 0x4000404000077882 */ /* 0x000fe20000000000 */
[----:B------:R-:W-:Y:S02]  /*3630*/  UMOV UR5, 0x40004040 ;  /* 0x4000404000057882 */ /* 0x000fe40000000000 */
[----:B------:R-:W-:Y:S01]  /*3640*/  @UP0 ULEA UR4, UR24, UR26, 0x3 ;  /* 0x0000001a18040291 */ /* 0x000fe2000f8e18ff */
[----:B------:R-:W-:Y:S01]  /*3650*/  LOP3.LUT R8, R8, UR6, RZ, 0x3c, !PT ;  /* 0x0000000608087c12 */ /* 0x000fe2000f8e3cff */
[----:B------:R-:W-:Y:S01]  /*3660*/  ULEA UR6, UR10, UR29, 0xa ;  /* 0x0000001d0a067291 */ /* 0x000fe2000f8e50ff */
[----:B------:R-:W-:Y:S02]  /*3670*/  UMOV UR21, 0x40004040 ;  /* 0x4000404000157882 */ /* 0x000fe40000000000 */
[----:B-1----:R-:W-:Y:S01]  /*3680*/  @P0 SHF.L.U32 R0, R8, 0x1f, RZ ;  /* 0x0000001f08000819 */ /* 0x002fe200000006ff */
[----:B------:R-:W-:Y:S02]  /*3690*/  UIADD3 UR20, UPT, UPT, UR6, 0x2, URZ ;  /* 0x0000000206147890 */ /* 0x000fe4000fffe0ff */
[----:B------:R-:W-:Y:S01]  /*36a0*/  UIADD3 UR16, UPT, UPT, UR6, 0x4, URZ ;  /* 0x0000000406107890 */ /* 0x000fe2000fffe0ff */
[----:B------:R2:W3:Y:S01]  /*36b0*/  @P0 SYNCS.PHASECHK.TRANS64.TRYWAIT P2, [UR4], R0 ;  /* 0x00000000ff0005a7 */ /* 0x0004e20008041104 */
[----:B------:R-:W-:Y:S02]  /*36c0*/  ULEA UR4, UR10, UR28, 0x9 ;  /* 0x0000001c0a047291 */ /* 0x000fe4000f8e48ff */
[----:B------:R-:W-:Y:S02]  /*36d0*/  UIADD3 UR12, UPT, UPT, UR6, 0x6, URZ ;  /* 0x00000006060c7890 */ /* 0x000fe4000fffe0ff */
[----:B------:R-:W-:Y:S02]  /*36e0*/  UIADD3 UR18, UPT, UPT, UR4, 0x2, URZ ;  /* 0x0000000204127890 */ /* 0x000fe4000fffe0ff */
[----:B------:R-:W-:Y:S02]  /*36f0*/  UIADD3 UR14, UPT, UPT, UR4, 0x4, URZ ;  /* 0x00000004040e7890 */ /* 0x000fe4000fffe0ff */
[----:B------:R-:W-:Y:S01]  /*3700*/  UIADD3 UR8, UPT, UPT, UR4, 0x6, URZ ;  /* 0x0000000604087890 */ /* 0x000fe2000fffe0ff */
[----:B------:R2:W-:Y:S01]  /*3710*/  UTCHMMA gdesc[UR4], gdesc[UR6], tmem[UR11], tmem[UR38], idesc[UR39], UP2 ;  /* 0x00ff2606040075ea */ /* 0x0005e2000900000b */
[----:B------:R-:W-:Y:S01]  /*3720*/  UPLOP3.LUT UP2, UPT, UPT, UPT, UPT, 0x80, 0x8 ;  /* 0x000000000008789c */ /* 0x000fe20003f4f070 */
[----:B------:R-:W-:Y:S01]  /*3730*/  UMOV UR19, 0x40004040 ;  /* 0x4000404000137882 */ /* 0x000fe20000000000 */
[----:B------:R-:W-:Y:S01]  /*3740*/  UMOV UR17, 0x40004040 ;  /* 0x4000404000117882 */ /* 0x000fe20000000000 */
[----:B------:R2:W-:Y:S01]  /*3750*/  UTCHMMA gdesc[UR18], gdesc[UR20], tmem[UR11], tmem[UR36], idesc[UR37], UPT ;  /* 0x00ff2414120075ea */ /* 0x0005e2000b80000b */
[----:B------:R-:W-:Y:S01]  /*3760*/  UMOV UR15, 0x40004040 ;  /* 0x40004040000f7882 */ /* 0x000fe20000000000 */
[----:B------:R-:W-:Y:S01]  /*3770*/  UMOV UR13, 0x40004040 ;  /* 0x40004040000d7882 */ /* 0x000fe20000000000 */
[----:B------:R-:W-:Y:S01]  /*3780*/  UMOV UR9, 0x40004040 ;  /* 0x4000404000097882 */ /* 0x000fe20000000000 */
[----:B------:R2:W-:Y:S01]  /*3790*/  UTCHMMA gdesc[UR14], gdesc[UR16], tmem[UR11], tmem[UR34], idesc[UR35], UPT ;  /* 0x00ff22100e0075ea */ /* 0x0005e2000b80000b */
[----:B------:R2:W-:Y:S01]  /*37a0*/  UTCHMMA gdesc[UR8], gdesc[UR12], tmem[UR11], tmem[UR32], idesc[UR33], UPT ;  /* 0x00ff200c080075ea */ /* 0x0005e2000b80000b */
[----:B------:R2:W-:Y:S01]  /*37b0*/  UTCBAR.MULTICAST [UR25], URZ, UR27 ;  /* 0x000000ff190073e9 */ /* 0x0005e2000800081b */
[----:B------:R-:W-:Y:S01]  /*37c0*/  UMOV UR10, UR24 ;  /* 0x00000018000a7c82 */ /* 0x000fe20008000000 */
[----:B------:R-:W-:Y:S05]  /*37d0*/  BRA.U UP3, `(.L_x_64) ;  /* 0xfffffffd03507547 */ /* 0x000fea000b83ffff */
.L_x_61:
[----:B--2---:R-:W-:Y:S01]  /*37e0*/  UIADD3 UR4, UPT, UPT, UR30, 0x1, URZ ;  /* 0x000000011e047890 */ /* 0x004fe2000fffe0ff */
[C---:B------:R-:W-:Y:S01]  /*37f0*/  ISETP.NE.AND P0, PT, R10.reuse, 0x2, PT ;  /* 0x000000020a00780c */ /* 0x040fe20003f05270 */
[----:B------:R-:W-:Y:S02]  /*3800*/  UIADD3 UR5, UPT, UPT, UR31, 0xa0, URZ ;  /* 0x000000a01f057890 */ /* 0x000fe4000fffe0ff */
[----:B------:R-:W-:Y:S01]  /*3810*/  UISETP.NE.AND UP0, UPT, UR4, 0x4, UPT ;  /* 0x000000040400788c */ /* 0x000fe2000bf05270 */
[----:B-1----:R-:W-:Y:S02]  /*3820*/  SEL R0, RZ, 0x1, P0 ;  /* 0x00000001ff007807 */ /* 0x002fe40000000000 */
[----:B------:R-:W-:Y:S01]  /*3830*/  SEL R10, R10, RZ, P0 ;  /* 0x000000ff0a0a7207 */ /* 0x000fe20000000000 */
[----:B------:R-:W-:Y:S01]  /*3840*/  USEL UR6, URZ, 0x1, UP0 ;  /* 0x00000001ff067887 */ /* 0x000fe20008000000 */
[----:B------:R-:W-:Y:S01]  /*3850*/  LOP3.LUT R9, R9, R0, RZ, 0x3c, !PT ;  /* 0x0000000009097212 */ /* 0x000fe200078e3cff */
[----:B------:R-:W-:Y:S01]  /*3860*/  USEL UR30, UR4, URZ, UP0 ;  /* 0x000000ff041e7287 */ /* 0x000fe20008000000 */
[----:B------:R1:W-:Y:S03]  /*3870*/  UTCBAR [UR5], URZ ;  /* 0x000000ff050073e9 */ /* 0x0003e600080000ff */
[----:B------:R-:W-:Y:S01]  /*3880*/  LOP3.LUT R11, R11, UR6, RZ, 0x3c, !PT ;  /* 0x000000060b0b7c12 */ /* 0x000fe2000f8e3cff */
[----:B------:R-:W-:Y:S07]  /*3890*/  @P1 BRA `(.L_x_65) ;  /* 0xfffffff800881947 */ /* 0x000fee000383ffff */
[----:B------:R-:W2:Y:S01]  /*38a0*/  S2UR UR8, SR_CgaCtaId ;  /* 0x00000000000879c3 */ /* 0x000ea20000008800 */
[----:B------:R-:W-:Y:S01]  /*38b0*/  ELECT P0, URZ, PT ;  /* 0x0000000000ff782f */ /* 0x000fe20003800000 */
[----:B------:R-:W-:Y:S01]  /*38c0*/  IMAD.MOV.U32 R0, RZ, RZ, 0x1 ;  /* 0x00000001ff007424 */ /* 0x000fe200078e00ff */
[----:B------:R-:W-:Y:S01]  /*38d0*/  UIADD3 UR26, UPT, UPT, UR26, 0xc0, URZ ;  /* 0x000000c01a1a7890 */ /* 0x000fe2000fffe0ff */
[----:B------:R-:W-:Y:S01]  /*38e0*/  SHF.L.U32 R2, R11, 0x1f, RZ ;  /* 0x0000001f0b027819 */ /* 0x000fe200000006ff */
[----:B------:R-:W-:-:S03]  /*38f0*/  UMOV UR4, 0x40 ;  /* 0x0000004000047882 */ /* 0x000fc60000000000 */
[----:B------:R-:W-:Y:S01]  /*3900*/  UVIRTCOUNT.DEALLOC.SMPOOL 0x80 ;  /* 0x000000800000784c */ /* 0x000fe20000000000 */
[----:B--2---:R-:W-:Y:S02]  /*3910*/  ULEA UR8, UR8, UR4, 0x18 ;  /* 0x0000000408087291 */ /* 0x004fe4000f8ec0ff */
[----:B------:R-:W-:-:S07]  /*3920*/  ULEA UR4, UR30, UR26, 0x3 ;  /* 0x0000001a1e047291 */ /* 0x000fce000f8e18ff */
[----:B------:R2:W-:Y:S02]  /*3930*/  @P0 STS.U8 [UR8+0x1c], R0 ;  /* 0x00001c00ff000988 */ /* 0x0005e40008000008 */
[----:B------:R-:W4:Y:S02]  /*3940*/  SYNCS.PHASECHK.TRANS64.TRYWAIT P0, [UR4], R2 ;  /* 0x00000002ff0075a7 */ /* 0x000f240008001104 */
[----:B--2-4-:R-:W-:Y:S05]  /*3950*/  @!P0 BRA `(.L_x_66) ;  /* 0x0000005000248947 */ /* 0x014fea0003800000 */
.L_x_155:
[----:B------:R-:W-:-:S04]  /*3960*/  UIADD3 UR4, UPT, UPT, UR30, 0x1, URZ ;  /* 0x000000011e047890 */ /* 0x000fc8000fffe0ff */
[----:B------:R-:W-:-:S04]  /*3970*/  UISETP.NE.AND UP0, UPT, UR4, 0x4, UPT ;  /* 0x000000040400788c */ /* 0x000fc8000bf05270 */
[----:B------:R-:W-:Y:S02]  /*3980*/  USEL UR6, URZ, 0x1, UP0 ;  /* 0x00000001ff067887 */ /* 0x000fe40008000000 */
[----:B------:R-:W-:-:S04]  /*3990*/  USEL UR4, UR4, URZ, UP0 ;  /* 0x000000ff04047287 */ /* 0x000fc80008000000 */
[----:B-1----:R-:W-:Y:S01]  /*39a0*/  ULEA UR5, UR4, UR26, 0x3 ;  /* 0x0000001a04057291 */ /* 0x002fe2000f8e18ff */
[----:B--2---:R-:W-:-:S04]  /*39b0*/  LOP3.LUT R2, R11, UR6, RZ, 0x3c, !PT ;  /* 0x000000060b027c12 */ /* 0x004fc8000f8e3cff */
[----:B------:R-:W-:-:S04]  /*39c0*/  SHF.L.U32 R3, R2, 0x1f, RZ ;  /* 0x0000001f02037819 */ /* 0x000fc800000006ff */
[----:B------:R-:W1:Y:S02]  /*39d0*/  SYNCS.PHASECHK.TRANS64.TRYWAIT P0, [UR5], R3 ;  /* 0x00000003ff0075a7 */ /* 0x000e640008001105 */
[----:B-1----:R-:W-:Y:S05]  /*39e0*/  @!P0 BRA `(.L_x_67) ;  /* 0x0000005000188947 */ /* 0x002fea0003800000 */
.L_x_157:
        /* <DEDUP_REMOVED lines=9> */
.L_x_159:
[----:B------:R-:W-:-:S04]  /*3a80*/  UIADD3 UR4, UPT, UPT, UR4, 0x1, URZ ;  /* 0x0000000104047890 */ /* 0x000fc8000fffe0ff */
[----:B------:R-:W-:-:S04]  /*3a90*/  UISETP.NE.AND UP0, UPT, UR4, 0x4, UPT ;  /* 0x000000040400788c */ /* 0x000fc8000bf05270 */
[----:B------:R-:W-:Y:S02]  /*3aa0*/  USEL UR5, URZ, 0x1, UP0 ;  /* 0x00000001ff057887 */ /* 0x000fe40008000000 */
[----:B------:R-:W-:-:S04]  /*3ab0*/  USEL UR4, UR4, URZ, UP0 ;  /* 0x000000ff04047287 */ /* 0x000fc80008000000 */
[----:B------:R-:W-:Y:S01]  /*3ac0*/  ULEA UR4, UR4, UR26, 0x3 ;  /* 0x0000001a04047291 */ /* 0x000fe2000f8e18ff */
[----:B------:R-:W-:-:S04]  /*3ad0*/  LOP3.LUT R2, R2, UR5, RZ, 0x3c, !PT ;  /* 0x0000000502027c12 */ /* 0x000fc8000f8e3cff */
[----:B------:R-:W-:-:S04]  /*3ae0*/  SHF.L.U32 R2, R2, 0x1f, RZ ;  /* 0x0000001f02027819 */ /* 0x000fc800000006ff */
[----:B------:R-:W2:Y:S02]  /*3af0*/  SYNCS.PHASECHK.TRANS64.TRYWAIT P0, [UR4], R2 ;  /* 0x00000002ff0075a7 */ /* 0x000ea40008001104 */
[----:B--2---:R-:W-:Y:S05]  /*3b00*/  @!P0 BRA `(.L_x_69) ;  /* 0x0000005000008947 */ /* 0x004fea0003800000 */
.L_x_161:
[----:B------:R-:W-:Y:S01]  /*3b10*/  NOP ;  /* 0x0000000000007918 */ /* 0x000fe20000000000 */
[----:B-1----:R-:W1:Y:S01]  /*3b20*/  LDS R0, [UR8+0x14] ;  /* 0x00001408ff007984 */ /* 0x002e620008000800 */
[----:B------:R-:W-:Y:S01]  /*3b30*/  ULOP3.LUT UR4, UR42, 0xffff, URZ, 0xc0, !UPT ;  /* 0x0000ffff2a047892 */ /* 0x000fe2000f8ec0ff */
[----:B------:R-:W-:Y:S01]  /*3b40*/  UMOV UR5, 0xffff ;  /* 0x0000ffff00057882 */ /* 0x000fe20000000000 */
[----:B------:R-:W-:Y:S02]  /*3b50*/  UMOV UR6, 0x1 ;  /* 0x0000000100067882 */ /* 0x000fe40000000000 */
[----:B------:R-:W-:-:S04]  /*3b60*/  USHF.R.U32.HI UR4, URZ, 0x5, UR4 ;  /* 0x00000005ff047899 */ /* 0x000fc80008011604 */
[----:B------:R-:W-:Y:S02]  /*3b70*/  USHF.L.U32 UR5, UR5, UR4, URZ ;  /* 0x0000000405057299 */ /* 0x000fe400080006ff */
[----:B------:R-:W-:-:S04]  /*3b80*/  USHF.L.U32 UR4, UR6, UR4, URZ ;  /* 0x0000000406047299 */ /* 0x000fc800080006ff */
[----:B-1----:R-:W-:-:S04]  /*3b90*/  LOP3.LUT R0, R0, UR5, RZ, 0xc0, !PT ;  /* 0x0000000500007c12 */ /* 0x002fc8000f8ec0ff */
[----:B------:R-:W-:-:S13]  /*3ba0*/  ISETP.NE.AND P0, PT, R0, UR5, PT ;  /* 0x0000000500007c0c */ /* 0x000fda000bf05270 */
[----:B------:R-:W-:Y:S05]  /*3bb0*/  @P0 BRA `(.L_x_70) ;  /* 0x0000000000580947 */ /* 0x000fea0003800000 */
[----:B------:R-:W1:Y:S02]  /*3bc0*/  LDS R0, [UR8+0x18] ;  /* 0x00001808ff007984 */ /* 0x000e640008000800 */
[----:B-1----:R-:W-:-:S04]  /*3bd0*/  LOP3.LUT R0, R0, UR4, RZ, 0xc0, !PT ;  /* 0x0000000400007c12 */ /* 0x002fc8000f8ec0ff */
[----:B------:R-:W-:-:S13]  /*3be0*/  ISETP.NE.AND P0, PT, R0, UR4, PT ;  /* 0x0000000400007c0c */ /* 0x000fda000bf05270 */
[----:B------:R-:W-:Y:S05]  /*3bf0*/  @P0 BRA `(.L_x_71) ;  /* 0x00000000003c0947 */ /* 0x000fea0003800000 */
[----:B------:R-:W1:Y:S01]  /*3c00*/  S2R R2, SR_LANEID ;  /* 0x0000000000027919 */ /* 0x000e620000000000 */
[----:B------:R-:W-:-:S06]  /*3c10*/  ULOP3.LUT UR5, URZ, UR5, URZ, 0x33, !UPT ;  /* 0x00000005ff057292 */ /* 0x000fcc000f8e33ff */
[----:B------:R-:W-:-:S04]  /*3c20*/  IMAD.U32 R0, RZ, RZ, UR5 ;  /* 0x00000005ff007e24 */ /* 0x000fc8000f8e00ff */
[----:B------:R2:W4:Y:S02]  /*3c30*/  REDUX UR7, R0 ;  /* 0x00000000000773c4 */ /* 0x0005240000000000 */
[----:B------:R1:W-:Y:S01]  /*3c40*/  UTCATOMSWS.AND URZ, UR5 ;  /* 0x0000000500ff79e3 */ /* 0x0003e20008000000 */
[----:B--2---:R-:W-:Y:S01]  /*3c50*/  LOP3.LUT R0, RZ, UR4, RZ, 0x33, !PT ;  /* 0x00000004ff007c12 */ /* 0x004fe2000f8e33ff */
[----:B------:R-:W-:Y:S02]  /*3c60*/  VOTEU.ANY UR4, UPT, PT ;  /* 0x0000000000047886 */ /* 0x000fe400038e0100 */
[----:B------:R-:W-:Y:S02]  /*3c70*/  UFLO.U32 UR4, UR4 ;  /* 0x00000004000472bd */ /* 0x000fe400080e0000 */
[----:B------:R-:W2:Y:S04]  /*3c80*/  REDUX UR6, R0 ;  /* 0x00000000000673c4 */ /* 0x000ea80000000000 */
[----:B-1----:R-:W-:-:S02]  /*3c90*/  ISETP.EQ.U32.AND P0, PT, R2, UR4, PT ;  /* 0x0000000402007c0c */ /* 0x002fc4000bf02070 */
[----:B----4-:R-:W-:-:S11]  /*3ca0*/  MOV R2, UR7 ;  /* 0x0000000700027c02 */ /* 0x010fd60008000f00 */
[----:B------:R1:W-:Y:S01]  /*3cb0*/  @P0 ATOMS.AND RZ, [UR8+0x14], R2 ;  /* 0x00001402ffff098c */ /* 0x0003e2000a800008 */
[----:B--2---:R-:W-:-:S05]  /*3cc0*/  IMAD.U32 R0, RZ, RZ, UR6 ;  /* 0x00000006ff007e24 */ /* 0x004fca000f8e00ff */
[----:B------:R1:W-:Y:S01]  /*3cd0*/  @P0 ATOMS.AND RZ, [UR8+0x18], R0 ;  /* 0x00001800ffff098c */ /* 0x0003e2000a800008 */
[----:B------:R-:W-:Y:S05]  /*3ce0*/  BRA `(.L_x_72) ;  /* 0x0000000000147947 */ /* 0x000fea0003800000 */
.L_x_71:
[----:B------:R-:W-:Y:S02]  /*3cf0*/  MOV R2, 0x3d10 ;  /* 0x00003d1000027802 */ /* 0x000fe40000000f00 */
[----:B---3-5:R-:W-:Y:S05]  /*3d00*/  CALL.REL.NOINC `($__internal_0_$__cuda_sm10x_tcgen05_guardrail_trap_col_being_dealloced_not_returned_by_alloc) ;  /* 0x0000005000e87944 */ /* 0x028fea0003c00000 */
[----:B------:R-:W-:Y:S05]  /*3d10*/  BRA `(.L_x_72) ;  /* 0x0000000000087947 */ /* 0x000fea0003800000 */
.L_x_70:
[----:B------:R-:W-:Y:S02]  /*3d20*/  MOV R2, 0x3d40 ;  /* 0x00003d4000027802 */ /* 0x000fe40000000f00 */
[----:B---3-5:R-:W-:Y:S05]  /*3d30*/  CALL.REL.NOINC `($__internal_2_$__cuda_sm10x_tcgen05_guardrail_trap_unallocated_columns_being_dealloced) ;  /* 0x0000005000f47944 */ /* 0x028fea0003c00000 */
.L_x_72:
[----:B------:R-:W-:Y:S01]  /*3d40*/  NOP ;  /* 0x0000000000007918 */ /* 0x000fe20000000000 */
[----:B------:R-:W-:Y:S05]  /*3d50*/  EXIT ;  /* 0x000000000000794d */ /* 0x000fea0003800000 */
.L_x_54:
[----:B------:R-:W-:-:S09]  /*3d60*/  UISETP.NE.OR UP0, UPT, UR18, 0x3, !UP3 ;  /* 0x000000031200788c */ /* 0x000fd2000df05670 */
[----:B------:R-:W-:Y:S05]  /*3d70*/  BRA.U UP0, `(.L_x_73) ;  /* 0x0000001100887547 */ /* 0x000fea000b800000 */
[----:B------:R-:W2:Y:S01]  /*3d80*/  LDCU.64 UR4, c[0x0][0x888] ;  /* 0x00011100ff0477ac */ /* 0x000ea20008000a00 */
[----:B------:R-:W3:Y:S01]  /*3d90*/  S2UR UR8, SR_CgaCtaId ;  /* 0x00000000000879c3 */ /* 0x000ee20000008800 */
[----:B------:R-:W-:Y:S02]  /*3da0*/  HFMA2 R9, -RZ, RZ, 0, 0 ;  /* 0x00000000ff097431 */ /* 0x000fe400000001ff */
[----:B------:R-:W-:Y:S01]  /*3db0*/  IMAD.MOV.U32 R11, RZ, RZ, 0x1 ;  /* 0x00000001ff0b7424 */ /* 0x000fe200078e00ff */
[----:B------:R-:W4:Y:S01]  /*3dc0*/  LDCU UR40, c[0x0][0x370] ;  /* 0x00006e00ff2877ac */ /* 0x000f220008000800 */
[----:B------:R-:W-:Y:S01]  /*3dd0*/  IMAD.MOV.U32 R10, RZ, RZ, RZ ;  /* 0x000000ffff0a7224 */ /* 0x000fe200078e00ff */
[----:B------:R-:W-:Y:S01]  /*3de0*/  MOV R3, 0x1000 ;  /* 0x0000100000037802 */ /* 0x000fe20000000f00 */
[----:B------:R-:W4:Y:S01]  /*3df0*/  LDCU.128 UR44, c[0x0][0xb10] ;  /* 0x00016200ff2c77ac */ /* 0x000f220008000c00 */
[----:B------:R-:W1:Y:S01]  /*3e00*/  LDC.64 R12, c[0x0][0x348] ;  /* 0x0000d200ff0c7b82 */ /* 0x000e620000000a00 */
[----:B------:R-:W3:Y:S01]  /*3e10*/  LDCU UR37, c[0x0][0x374] ;  /* 0x00006e80ff2577ac */ /* 0x000ee20008000800 */
[----:B------:R-:W3:Y:S01]  /*3e20*/  LDCU.64 UR38, c[0x0][0x890] ;  /* 0x00011200ff2677ac */ /* 0x000ee20008000a00 */
[----:B------:R-:W3:Y:S01]  /*3e30*/  LDCU UR15, c[0x0][0xb0c] ;  /* 0x00016180ff0f77ac */ /* 0x000ee20008000800 */
[----:B--2---:R-:W-:Y:S01]  /*3e40*/  UISETP.NE.U32.AND UP0, UPT, UR4, URZ, UPT ;  /* 0x000000ff0400728c */ /* 0x004fe2000bf05070 */
[----:B------:R-:W2:Y:S01]  /*3e50*/  LDCU UR54, c[0x0][0xb20] ;  /* 0x00016400ff3677ac */ /* 0x000ea20008000800 */
[----:B------:R-:W2:Y:S01]  /*3e60*/  LDCU UR4, c[0x0][0xb30] ;  /* 0x00016600ff0477ac */ /* 0x000ea20008000800 */
[----:B------:R-:W-:Y:S01]  /*3e70*/  UMOV UR21, 0x400 ;  /* 0x0000040000157882 */ /* 0x000fe20000000000 */
[----:B----4-:R-:W-:-:S02]  /*3e80*/  UIMAD.WIDE.U32 UR52, UR40, UR44, URZ ;  /* 0x0000002c283472a5 */ /* 0x010fc4000f8e00ff */
[----:B---3--:R-:W-:Y:S02]  /*3e90*/  UIMAD.WIDE.U32 UR6, UR37, UR47, URZ ;  /* 0x0000002f250672a5 */ /* 0x008fe4000f8e00ff */
[----:B------:R-:W-:Y:S02]  /*3ea0*/  ULEA UR21, UR8, UR21, 0x18 ;  /* 0x0000001508157291 */ /* 0x000fe4000f8ec0ff */
[----:B------:R-:W-:Y:S02]  /*3eb0*/  USEL UR41, URZ, 0x1, UP6 ;  /* 0x00000001ff297887 */ /* 0x000fe4000b000000 */
[----:B------:R-:W-:Y:S02]  /*3ec0*/  UISETP.NE.U32.AND UP6, UPT, UR38, URZ, UPT ;  /* 0x000000ff2600728c */ /* 0x000fe4000bfc5070 */
[----:B------:R-:W-:Y:S02]  /*3ed0*/  UIADD3 UR43, UPT, UPT, UR21, 0x48, URZ ;  /* 0x00000048152b7890 */ /* 0x000fe4000fffe0ff */
[----:B------:R-:W-:-:S02]  /*3ee0*/  UIADD3 UR33, UPT, UPT, UR21, 0x30, URZ ;  /* 0x0000003015217890 */ /* 0x000fc4000fffe0ff */
[----:B------:R-:W-:Y:S02]  /*3ef0*/  UIADD3 UR25, UPT, UPT, UR21, 0x38, URZ ;  /* 0x0000003815197890 */ /* 0x000fe4000fffe0ff */
[----:B------:R-:W-:Y:S02]  /*3f00*/  UIADD3 UR17, UPT, UPT, UR21, 0x40, URZ ;  /* 0x0000004015117890 */ /* 0x000fe4000fffe0ff */
[----:B------:R-:W-:Y:S02]  /*3f10*/  UISETP.NE.AND.EX UP5, UPT, UR5, URZ, UPT, UP0 ;  /* 0x000000ff0500728c */ /* 0x000fe4000bfa5300 */
[----:B------:R-:W-:Y:S01]  /*3f20*/  UISETP.NE.AND UP0, UPT, UR42, 0x1, UPT ;  /* 0x000000012a00788c */ /* 0x000fe2000bf05270 */
[----:B------:R-:W-:Y:S01]  /*3f30*/  UMOV UR52, UR53 ;  /* 0x0000003500347c82 */ /* 0x000fe20008000000 */
[----:B------:R-:W-:Y:S01]  /*3f40*/  UMOV UR51, UR7 ;  /* 0x0000000700337c82 */ /* 0x000fe20008000000 */
[----:B------:R-:W-:Y:S02]  /*3f50*/  UISETP.NE.AND UP0, UPT, UR15, 0x1, UPT ;  /* 0x000000010f00788c */ /* 0x000fe4000bf05270 */
[----:B------:R-:W-:-:S02]  /*3f60*/  UPLOP3.LUT UP4, UPT, UPT, UPT, UPT, 0x40, 0x4 ;  /* 0x000000000004789c */ /* 0x000fc40003f8e870 */
[----:B------:R-:W-:Y:S01]  /*3f70*/  UISETP.GE.AND UP2, UPT, UR42, 0x1, UPT ;  /* 0x000000012a00788c */ /* 0x000fe2000bf46270 */
[----:B------:R-:W3:Y:S01]  /*3f80*/  LDCU.64 UR22, c[0x0][0xb28] ;  /* 0x00016500ff1677ac */ /* 0x000ee20008000a00 */
[----:B------:R-:W-:Y:S02]  /*3f90*/  UISETP.NE.AND.EX UP6, UPT, UR39, URZ, UPT, UP6 ;  /* 0x000000ff2700728c */ /* 0x000fe4000bfc5360 */
[----:B------:R-:W-:Y:S02]  /*3fa0*/  UPRMT UR43, UR8, 0x654, UR43 ;  /* 0x00000654082b7896 */ /* 0x000fe4000800002b */
[----:B------:R-:W-:Y:S02]  /*3fb0*/  UPRMT UR50, UR8, 0x654, UR33 ;  /* 0x0000065408327896 */ /* 0x000fe40008000021 */
[----:B------:R-:W-:Y:S02]  /*3fc0*/  UPRMT UR49, UR8, 0x654, UR25 ;  /* 0x0000065408317896 */ /* 0x000fe40008000019 */
[----:B------:R-:W-:-:S02]  /*3fd0*/  UPRMT UR48, UR8, 0x654, UR17 ;  /* 0x0000065408307896 */ /* 0x000fc40008000011 */
[----:B------:R-:W-:Y:S02]  /*3fe0*/  USHF.R.U32.HI UR52, URZ, UR45, UR52 ;  /* 0x0000002dff347299 */ /* 0x000fe40008011634 */
[----:B--2---:R-:W-:Y:S02]  /*3ff0*/  USHF.R.U32.HI UR51, URZ, UR54, UR51 ;  /* 0x00000036ff337299 */ /* 0x004fe40008011633 */
[----:B------:R-:W-:Y:S02]  /*4000*/  UISETP.NE.AND UP0, UPT, UR46, 0x1, UPT ;  /* 0x000000012e00788c */ /* 0x000fe4000bf05270 */
[----:B-1----:R-:W-:-:S11]  /*4010*/  UISETP.NE.AND UP3, UPT, UR4, 0x1, UPT ;  /* 0x000000010400788c */ /* 0x002fd6000bf65270 */
.L_x_84:
[C---:B------:R-:W-:Y:S02]  /*4020*/  LEA R8, R10.reuse, UR21, 0x3 ;  /* 0x000000150a087c11 */ /* 0x040fe4000f8e18ff */
[----:B------:R-:W-:Y:S02]  /*4030*/  SHF.L.U32 R0, R9, 0x1f, RZ ;  /* 0x0000001f09007819 */ /* 0x000fe400000006ff */
[----:B------:R-:W-:Y:S02]  /*4040*/  LEA R4, R10, UR21, 0x4 ;  /* 0x000000150a047c11 */ /* 0x000fe4000f8e20ff */
[----:B-1----:R-:W1:Y:S02]  /*4050*/  SYNCS.PHASECHK.TRANS64.TRYWAIT P0, [R8+URZ+0x80], R0 ;  /* 0x00008000080075a7 */ /* 0x002e6400080011ff */
[----:B-1----:R-:W-:Y:S05]  /*4060*/  @!P0 BRA `(.L_x_74) ;  /* 0x0000004800c08947 */ /* 0x002fea0003800000 */
.L_x_162:
[----:B------:R-:W2:Y:S01]  /*4070*/  LDS.128 R4, [R4+0x110] ;  /* 0x0001100004047984 */ /* 0x000ea20000000c00 */
[----:B------:R-:W-:Y:S01]  /*4080*/  UISETP.GE.AND UP0, UPT, UR42, 0x1, UPT ;  /* 0x000000012a00788c */ /* 0x000fe2000bf06270 */
[----:B------:R-:W-:Y:S01]  /*4090*/  @!PT LDS RZ, [RZ] ;  /* 0x00000000fffff984 */ /* 0x000fe20000000800 */
[----:B------:R-:W-:Y:S01]  /*40a0*/  @!PT LDS RZ, [RZ] ;  /* 0x00000000fffff984 */ /* 0x000fe20000000800 */
[----:B------:R-:W-:Y:S01]  /*40b0*/  @!PT LDS RZ, [RZ] ;  /* 0x00000000fffff984 */ /* 0x000fe20000000800 */
[----:B------:R-:W-:Y:S01]  /*40c0*/  @!PT LDS RZ, [RZ] ;  /* 0x00000000fffff984 */ /* 0x000fe20000000800 */
[----:B------:R4:W-:Y:S06]  /*40d0*/  MEMBAR.ALL.CTA ;  /* 0x0000000000007992 */ /* 0x0009ec0000008000 */
[----:B----4-:R-:W4:Y:S01]  /*40e0*/  FENCE.VIEW.ASYNC.S ;  /* 0x00000000000073c6 */ /* 0x010f220000000000 */
[----:B--2---:R-:W-:Y:S11]  /*40f0*/  LOP3.LUT P0, RZ, R6, 0x1, RZ, 0xc0, !PT ;  /* 0x0000000106ff7812 */ /* 0x004ff6000780c0ff */
[----:B------:R-:W-:Y:S02]  /*4100*/  @!UPT UIADD3 URZ, UPT, UPT, URZ, URZ, URZ ;  /* 0x000000fffffff290 */ /* 0x000fe4000fffe0ff */
[----:B----4-:R-:W-:Y:S01]  /*4110*/  VOTEU.ANY UP2, P0 ;  /* 0x0000000000ff7886 */ /* 0x010fe20000040100 */
[----:B------:R-:W-:Y:S11]  /*4120*/  PLOP3.LUT P0, PT, PT, PT, UP2, 0x80, 0x8 ;  /* 0x000000000008781c */ /* 0x000ff60003f0f028 */
[----:B------:R-:W-:Y:S02]  /*4130*/  @!UPT UIADD3 URZ, UPT, UPT, URZ, URZ, URZ ;  /* 0x000000fffffff290 */ /* 0x000fe4000fffe0ff */
[----:B-1----:R-:W-:Y:S02]  /*4140*/  @P0 SHF.R.U32.HI R0, RZ, 0x10, R5 ;  /* 0x00000010ff000819 */ /* 0x002fe40000011605 */
[----:B------:R-:W-:Y:S02]  /*4150*/  @P0 MOV R2, R4 ;  /* 0x0000000400020202 */ /* 0x000fe40000000f00 */
[----:B------:R-:W-:Y:S01]  /*4160*/  @P0 R2UR UR4, R0 ;  /* 0x00000000000402ca */ /* 0x000fe200000e0000 */
[----:B------:R-:W-:Y:S01]  /*4170*/  VIADD R0, R8, 0x90 ;  /* 0x0000009008007836 */ /* 0x000fe20000000000 */
[----:B------:R-:W-:Y:S02]  /*4180*/  @P0 LOP3.LUT R4, R5, 0xffff, RZ, 0xc0, !PT ;  /* 0x0000ffff05040812 */ /* 0x000fe400078ec0ff */
[----:B------:R-:W-:Y:S02]  /*4190*/  @P0 R2UR UR6, R2 ;  /* 0x00000000020602ca */ /* 0x000fe400000e0000 */
[----:B------:R-:W-:Y:S02]  /*41a0*/  PRMT R0, RZ, 0x654, R0 ;  /* 0x00000654ff007816 */ /* 0x000fe40000000000 */
[----:B------:R-:W-:Y:S02]  /*41b0*/  @P0 R2UR UR5, R4 ;  /* 0x00000000040502ca */ /* 0x000fe400000e0000 */
[----:B------:R1:W-:Y:S03]  /*41c0*/  SYNCS.ARRIVE.TRANS64.RED.A1T0 RZ, [R0+URZ], RZ ;  /* 0x000000ff00ff79a7 */ /* 0x0003e600081004ff */
[----:B------:R-:W-:Y:S04]  /*41d0*/  @UP2 UMOV UR29, UR4 ;  /* 0x00000004001d2c82 */ /* 0x000fe80008000000 */
[----:B------:R-:W-:Y:S04]  /*41e0*/  @UP2 UMOV UR14, UR6 ;  /* 0x00000006000e2c82 */ /* 0x000fe80008000000 */
[----:B------:R-:W-:Y:S01]  /*41f0*/  @UP2 UMOV UR13, UR5 ;  /* 0x00000005000d2c82 */ /* 0x000fe20008000000 */
[----:B------:R-:W-:Y:S05]  /*4200*/  BRA.U !UP0, `(.L_x_75) ;  /* 0x0000000108c07547 */ /* 0x000fea000b800000 */
[----:B------:R-:W-:Y:S02]  /*4210*/  UIMAD.WIDE.U32 UR18, UR13, UR47, URZ ;  /* 0x0000002f0d1272a5 */ /* 0x000fe4000f8e00ff */
[----:B------:R-:W-:Y:S02]  /*4220*/  UP2UR UR16, UPR, URZ, 0x4 ;  /* 0x00000004ff107883 */ /* 0x000fe40008000000 */
[----:B------:R-:W-:Y:S02]  /*4230*/  UISETP.NE.AND UP2, UPT, UR46, 0x1, UPT ;  /* 0x000000012e00788c */ /* 0x000fe4000bf45270 */
[----:B------:R-:W-:Y:S02]  /*4240*/  UIMAD.WIDE.U32 UR26, UR14, UR44, URZ ;  /* 0x0000002c0e1a72a5 */ /* 0x000fe4000f8e00ff */
[----:B------:R-:W-:Y:S02]  /*4250*/  USEL UR4, UR37, UR51, !UP2 ;  /* 0x0000003325047287 */ /* 0x000fe4000d000000 */
[----:B------:R-:W-:Y:S02]  /*4260*/  UISETP.NE.AND UP0, UPT, UR15, 0x1, UPT ;  /* 0x000000010f00788c */ /* 0x000fe4000bf05270 */
[----:B------:R-:W-:Y:S02]  /*4270*/  UP2UR UR20, UPR, URZ, 0x2 ;  /* 0x00000002ff147883 */ /* 0x000fe40008000000 */
[----:B------:R-:W-:Y:S02]  /*4280*/  UISETP.NE.AND UP1, UPT, UR42, 0x1, UPT ;  /* 0x000000012a00788c */ /* 0x000fe4000bf25270 */
[----:B---3--:R-:W-:Y:S02]  /*4290*/  UIMAD.WIDE.U32 UR8, UR4, UR22, URZ ;  /* 0x00000016040872a5 */ /* 0x008fe4000f8e00ff */
[----:B------:R-:W-:Y:S01]  /*42a0*/  USEL UR7, UR40, UR52, !UP0 ;  /* 0x0000003428077287 */ /* 0x000fe2000c000000 */
[----:B------:R-:W-:Y:S02]  /*42b0*/  UMOV UR5, UR19 ;  /* 0x0000001300057c82 */ /* 0x000fe40008000000 */
[----:B------:R-:W-:Y:S02]  /*42c0*/  USHF.R.U32.HI UR6, URZ, UR54, UR5 ;  /* 0x00000036ff067299 */ /* 0x000fe40008011605 */
[----:B------:R-:W-:Y:S02]  /*42d0*/  UIMAD.WIDE.U32 UR10, UR7, UR22, URZ ;  /* 0x00000016070a72a5 */ /* 0x000fe4000f8e00ff */
[----:B------:R-:W-:Y:S02]  /*42e0*/  USEL UR6, UR13, UR6, !UP2 ;  /* 0x000000060d067287 */ /* 0x000fe4000d000000 */
[----:B------:R-:W-:Y:S01]  /*42f0*/  UISETP.NE.AND UP2, UPT, UR16, URZ, UPT ;  /* 0x000000ff1000728c */ /* 0x000fe2000bf45270 */
[----:B------:R-:W-:Y:S02]  /*4300*/  UMOV UR5, UR27 ;  /* 0x0000001b00057c82 */ /* 0x000fe40008000000 */
[----:B------:R-:W-:Y:S03]  /*4310*/  USHF.R.U32.HI UR12, URZ, UR45, UR5 ;  /* 0x0000002dff0c7299 */ /* 0x000fe60008011605 */
[----:B------:R-:W-:Y:S02]  /*4320*/  UMOV UR5, UR9 ;  /* 0x0000000900057c82 */ /* 0x000fe40008000000 */
[----:B------:R-:W-:Y:S03]  /*4330*/  @UP1 USHF.R.U32.HI UR4, URZ, UR23, UR5 ;  /* 0x00000017ff041299 */ /* 0x000fe60008011605 */
[----:B------:R-:W-:Y:S01]  /*4340*/  UMOV UR5, UR11 ;  /* 0x0000000b00057c82 */ /* 0x000fe20008000000 */
[----:B------:R-:W-:Y:S02]  /*4350*/  UIMAD UR4, UR42, UR4, URZ ;  /* 0x000000042a0472a4 */ /* 0x000fe4000f8e02ff */
[----:B------:R-:W-:Y:S02]  /*4360*/  @UP1 USHF.R.U32.HI UR7, URZ, UR23, UR5 ;  /* 0x00000017ff071299 */ /* 0x000fe40008011605 */
[----:B------:R-:W-:Y:S02]  /*4370*/  USEL UR5, UR14, UR12, !UP0 ;  /* 0x0000000c0e057287 */ /* 0x000fe4000c000000 */
[----:B------:R-:W-:Y:S02]  /*4380*/  UIMAD.WIDE.U32 UR10, UR6, UR22, URZ ;  /* 0x00000016060a72a5 */ /* 0x000fe4000f8e00ff */
[----:B------:R-:W-:Y:S02]  /*4390*/  UIMAD UR8, UR42, UR7, URZ ;  /* 0x000000072a0872a4 */ /* 0x000fe4000f8e02ff */
[----:B------:R-:W-:Y:S03]  /*43a0*/  UISETP.GE.AND UP0, UPT, UR6, UR4, UPT ;  /* 0x000000040600728c */ /* 0x000fe6000bf06270 */
[----:B------:R-:W-:Y:S01]  /*43b0*/  UMOV UR4, UR11 ;  /* 0x0000000b00047c82 */ /* 0x000fe20008000000 */
[----:B------:R-:W-:Y:S02]  /*43c0*/  UISETP.GE.OR UP0, UPT, UR5, UR8, UP0 ;  /* 0x000000080500728c */ /* 0x000fe40008706670 */
[----:B------:R-:W-:Y:S02]  /*43d0*/  USHF.R.U32.HI UR4, URZ, UR23, UR4 ;  /* 0x00000017ff047299 */ /* 0x000fe40008011604 */
[----:B------:R-:W-:Y:S02]  /*43e0*/  UIMAD.WIDE.U32 UR8, UR5, UR22, URZ ;  /* 0x00000016050872a5 */ /* 0x000fe4000f8e00ff */
[----:B------:R-:W-:Y:S04]  /*43f0*/  USEL UR10, UR6, UR4, !UP1 ;  /* 0x00000004060a7287 */ /* 0x000fe8000c800000 */
[----:B------:R-:W-:Y:S01]  /*4400*/  UIADD3 UR11, UPT, UPT, -UR10, URZ, URZ ;  /* 0x000000ff0a0b7290 */ /* 0x000fe2000fffe1ff */
[----:B------:R-:W-:Y:S02]  /*4410*/  @!UP0 UMOV UR4, UR9 ;  /* 0x0000000900048c82 */ /* 0x000fe40008000000 */
[----:B------:R-:W-:Y:S02]  /*4420*/  @!UP0 USHF.R.U32.HI UR4, URZ, UR23, UR4 ;  /* 0x00000017ff048299 */ /* 0x000fe40008011604 */
[----:B------:R-:W-:Y:S02]  /*4430*/  UIMAD UR8, UR42, UR11, UR6 ;  /* 0x0000000b2a0872a4 */ /* 0x000fe4000f8e0206 */
[----:B------:R-:W-:Y:S02]  /*4440*/  @!UP0 USEL UR4, UR5, UR4, !UP1 ;  /* 0x0000000405048287 */ /* 0x000fe4000c800000 */
[----:B------:R-:W-:Y:S02]  /*4450*/  UISETP.NE.AND UP1, UPT, UR20, URZ, UPT ;  /* 0x000000ff1400728c */ /* 0x000fe4000bf25270 */
[----:B------:R-:W-:Y:S02]  /*4460*/  @!UP0 UIMAD UR8, UR7, UR8, UR4 ;  /* 0x00000008070882a4 */ /* 0x000fe4000f8e0204 */
[----:B------:R-:W-:Y:S02]  /*4470*/  @!UP0 UIADD3 UR9, UPT, UPT, UR10, -UR4, URZ ;  /* 0x800000040a098290 */ /* 0x000fe4000fffe0ff */
[----:B------:R-:W-:Y:S02]  /*4480*/  UIADD3 UR4, UPT, UPT, -UR5, URZ, URZ ;  /* 0x000000ff05047290 */ /* 0x000fe4000fffe1ff */
[----:B------:R-:W-:Y:S02]  /*4490*/  UIADD3 UR7, UPT, UPT, -UR6, URZ, URZ ;  /* 0x000000ff06077290 */ /* 0x000fe4000fffe1ff */
[----:B------:R-:W-:Y:S02]  /*44a0*/  @!UP0 UIMAD UR6, UR9, UR42, UR5 ;  /* 0x0000002a090682a4 */ /* 0x000fe4000f8e0205 */
[----:B------:R-:W-:Y:S02]  /*44b0*/  UIMAD UR14, UR15, UR4, UR14 ;  /* 0x000000040f0e72a4 */ /* 0x000fe4000f8e020e */
[----:B------:R-:W-:Y:S01]  /*44c0*/  UIMAD UR13, UR46, UR7, UR13 ;  /* 0x000000072e0d72a4 */ /* 0x000fe2000f8e020d */
[----:B------:R-:W-:Y:S02]  /*44d0*/  @!UP0 UMOV UR5, UR8 ;  /* 0x0000000800058c82 */ /* 0x000fe40008000000 */
[----:B------:R-:W-:Y:S02]  /*44e0*/  UIMAD UR14, UR5, UR15, UR14 ;  /* 0x0000000f050e72a4 */ /* 0x000fe4000f8e020e */
[----:B------:R-:W-:Y:S11]  /*44f0*/  UIMAD UR13, UR6, UR46, UR13 ;  /* 0x0000002e060d72a4 */ /* 0x000ff6000f8e020d */
[----:B------:R-:W-:Y:S01]  /*4500*/  @!UPT UIADD3 URZ, UPT, UPT, URZ, URZ, URZ ;  /* 0x000000fffffff290 */ /* 0x000fe2000fffe0ff */
.L_x_75:
[----:B------:R-:W2:Y:S01]  /*4510*/  @!UP3 LDCU.128 UR8, c[0x0][0xb10] ;  /* 0x00016200ff08b7ac */ /* 0x000ea20008000c00 */
[----:B------:R-:W-:Y:S02]  /*4520*/  ISETP.NE.U32.AND P0, PT, RZ, UR38, PT ;  /* 0x00000026ff007c0c */ /* 0x000fe4000bf05070 */
[----:B------:R-:W-:Y:S02]  /*4530*/  SHF.L.U32 R4, R11, 0x1f, RZ ;  /* 0x0000001f0b047819 */ /* 0x000fe400000006ff */
[----:B------:R-:W-:Y:S01]  /*4540*/  ISETP.NE.AND.EX P0, PT, RZ, UR39, PT, P0 ;  /* 0x00000027ff007c0c */ /* 0x000fe2000bf05300 */
[----:B------:R-:W4:Y:S01]  /*4550*/  @!UP3 LDCU UR5, c[0x0][0xb0c] ;  /* 0x00016180ff05b7ac */ /* 0x000f220008000800 */
[----:B------:R-:W-:Y:S02]  /*4560*/  USHF.L.U32 UR35, UR30, 0x6, URZ ;  /* 0x000000061e237899 */ /* 0x000fe400080006ff */
[----:B------:R-:W-:Y:S02]  /*4570*/  USHF.L.U32 UR34, UR31, 0x7, URZ ;  /* 0x000000071f227899 */ /* 0x000fe400080006ff */
[----:B--2---:R-:W-:Y:S07]  /*4580*/  UIMAD.WIDE.U32 UR6, UR14, UR8, URZ ;  /* 0x000000080e0672a5 */ /* 0x004fee000f8e00ff */
[----:B------:R-:W-:Y:S01]  /*4590*/  @!UP3 UMOV UR4, UR7 ;  /* 0x000000070004bc82 */ /* 0x000fe20008000000 */
[----:B----4-:R-:W-:Y:S02]  /*45a0*/  @!UP3 UISETP.NE.AND UP0, UPT, UR5, 0x1, UPT ;  /* 0x000000010500b88c */ /* 0x010fe4000bf05270 */
[----:B------:R-:W-:Y:S02]  /*45b0*/  @!UP3 USHF.R.U32.HI UR4, URZ, UR9, UR4 ;  /* 0x00000009ff04b299 */ /* 0x000fe40008011604 */
[----:B------:R-:W-:Y:S02]  /*45c0*/  UIMAD.WIDE.U32 UR6, UR13, UR11, URZ ;  /* 0x0000000b0d0672a5 */ /* 0x000fe4000f8e00ff */
[----:B------:R-:W-:Y:S02]  /*45d0*/  @!UP3 USEL UR8, UR14, UR4, !UP0 ;  /* 0x000000040e08b287 */ /* 0x000fe4000c000000 */
[----:B------:R-:W-:Y:S03]  /*45e0*/  @!UP3 UISETP.NE.AND UP0, UPT, UR10, 0x1, UPT ;  /* 0x000000010a00b88c */ /* 0x000fe6000bf05270 */
[----:B------:R-:W-:Y:S02]  /*45f0*/  @!UP3 UMOV UR6, UR7 ;  /* 0x000000070006bc82 */ /* 0x000fe40008000000 */
[----:B------:R-:W2:Y:S02]  /*4600*/  @!UP3 LDCU UR4, c[0x0][0xb20] ;  /* 0x00016400ff04b7ac */ /* 0x000ea40008000800 */
[----:B--2---:R-:W-:Y:S04]  /*4610*/  @!UP3 USHF.R.U32.HI UR6, URZ, UR4, UR6 ;  /* 0x00000004ff06b299 */ /* 0x004fe80008011606 */
[----:B------:R-:W-:Y:S04]  /*4620*/  @!UP3 USEL UR6, UR13, UR6, !UP0 ;  /* 0x000000060d06b287 */ /* 0x000fe8000c000000 */
[----:B------:R-:W-:Y:S02]  /*4630*/  @!UP3 UIADD3 UR4, UPT, UPT, -UR8, UR6, URZ ;  /* 0x000000060804b290 */ /* 0x000fe4000fffe1ff */
[----:B------:R-:W-:Y:S02]  /*4640*/  @!UP3 UIADD3 UR6, UPT, UPT, UR8, -UR6, URZ ;  /* 0x800000060806b290 */ /* 0x000fe4000fffe0ff */
[----:B------:R-:W-:Y:S02]  /*4650*/  @!UP3 UIMAD UR14, UR4, UR5, UR14 ;  /* 0x00000005040eb2a4 */ /* 0x000fe4000f8e020e */
[----:B------:R-:W-:Y:S01]  /*4660*/  @!UP3 UIMAD UR13, UR6, UR10, UR13 ;  /* 0x0000000a060db2a4 */ /* 0x000fe2000f8e020d */
[----:B------:R-:W-:Y:S11]  /*4670*/  BRA.U UP4, `(.L_x_76) ;  /* 0x0000000104107547 */ /* 0x000ff6000b800000 */
[----:B------:R-:W-:Y:S04]  /*4680*/  MOV R2, UR41 ;  /* 0x0000002900027c02 */ /* 0x000fe80008000f00 */
[----:B------:R-:W-:Y:S04]  /*4690*/  SHF.L.U32 R2, R2, 0x1f, RZ ;  /* 0x0000001f02027819 */ /* 0x000fe800000006ff */
[----:B------:R-:W2:Y:S02]  /*46a0*/  SYNCS.PHASECHK.TRANS64.TRYWAIT P1, [UR21+0x78], R2 ;  /* 0x00007802ff0075a7 */ /* 0x000ea40008021115 */
[----:B--2---:R-:W-:Y:S05]  /*46b0*/  @!P1 BRA `(.L_x_77) ;  /* 0x0000004400409947 */ /* 0x004fea0003800000 */
.L_x_76:
[----:B------:R-:W-:Y:S05]  /*46c0*/  BRA.U !UP6, `(.L_x_78) ;  /* 0x000000010e387547 */ /* 0x000fea000b800000 */
[----:B------:R-:W-:Y:S01]  /*46d0*/  UPLOP3.LUT UP1, UPT, UPT, UPT, UP5, 0x80, 0x8 ;  /* 0x000000000008789c */ /* 0x000fe20003f2f050 */
[----:B-1----:R-:W-:Y:S01]  /*46e0*/  HFMA2 R0, -RZ, RZ, 0, 5.9604644775390625e-08 ;  /* 0x00000001ff007431 */ /* 0x002fe200000001ff */
[----:B------:R-:W1:Y:S01]  /*46f0*/  LDCU.64 UR8, c[0x0][0x358] ;  /* 0x00006b00ff0877ac */ /* 0x000e620008000a00 */
[----:B------:R-:W-:Y:S03]  /*4700*/  IMAD.MOV.U32 R45, RZ, RZ, 0x1 ;  /* 0x00000001ff2d7424 */ /* 0x000fe600078e00ff */
[----:B------:R-:W-:Y:S05]  /*4710*/  PLOP3.LUT P1, PT, PT, PT, UP1, 0x80, 0x8 ;  /* 0x000000000008781c */ /* 0x000fea0003f2f018 */
[----:B------:R-:W2:Y:S01]  /*4720*/  @UP1 LDCU.64 UR4, c[0x0][0x888] ;  /* 0x00011100ff0417ac */ /* 0x000ea20008000a00 */
[----:B------:R-:W-:Y:S07]  /*4730*/  @UP1 UIMAD UR6, UR36, UR38, URZ ;  /* 0x00000026240612a4 */ /* 0x000fee000f8e02ff */
[----:B------:R-:W-:Y:S01]  /*4740*/  @!P1 PRMT R45, R0, 0x7610, R45 ;  /* 0x00007610002d9816 */ /* 0x000fe2000000002d */
[----:B--2---:R-:W-:Y:S06]  /*4750*/  @UP1 UIMAD.WIDE UR4, UR6, 0x4, UR4 ;  /* 0x00000004060418a5 */ /* 0x004fec000f8e0204 */
[----:B------:R-:W-:Y:S01]  /*4760*/  IMAD.U32 R6, RZ, RZ, UR4 ;  /* 0x00000004ff067e24 */ /* 0x000fe2000f8e00ff */
[----:B------:R-:W-:Y:S04]  /*4770*/  MOV R7, UR5 ;  /* 0x0000000500077c02 */ /* 0x000fe80008000f00 */
[----:B------:R-:W2:Y:S01]  /*4780*/  @!UP1 LDCU UR4, c[0x0][0x880] ;  /* 0x00011000ff0497ac */ /* 0x000ea20008000800 */
[----:B-1---5:R4:W5:Y:S02]  /*4790*/  @P1 LDG.E R27, desc[UR8][R6.64] ;  /* 0x00000008061b1981 */ /* 0x022964000c1e1900 */
[----:B--2-4-:R-:W-:Y:S07]  /*47a0*/  @!P1 IMAD.U32 R27, RZ, RZ, UR4 ;  /* 0x00000004ff1b9e24 */ /* 0x014fee000f8e00ff */
.L_x_78:
[----:B-----5:R-:W-:Y:S01]  /*47b0*/  @!P0 FSETP.EQ.AND P2, PT, R27, RZ, PT ;  /* 0x000000ff1b00820b */ /* 0x020fe20003f42000 */
[----:B------:R-:W-:Y:S01]  /*47c0*/  @!UPT UIADD3 URZ, UPT, UPT, URZ, URZ, URZ ;  /* 0x000000fffffff290 */ /* 0x000fe2000fffe0ff */
[----:B------:R-:W-:Y:S11]  /*47d0*/  @!P0 BRA `(.L_x_79) ;  /* 0x0000000000148947 */ /* 0x000ff60003800000 */
[----:B------:R-:W-:Y:S02]  /*47e0*/  LOP3.LUT P0, RZ, R45, 0xff, RZ, 0xc0, !PT ;  /* 0x000000ff2dff7812 */ /* 0x000fe4000780c0ff */
[----:B------:R-:W-:Y:S04]  /*47f0*/  PLOP3.LUT P2, PT, PT, PT, UP1, 0x80, 0x8 ;  /* 0x000000000008781c */ /* 0x000fe80003f4f018 */
[----:B------:R-:W-:Y:S07]  /*4800*/  PLOP3.LUT P2, PT, P2, PT, PT, 0x8, 0x80 ;  /* 0x000000000080781c */ /* 0x000fee000174e170 */
[----:B------:R-:W-:Y:S11]  /*4810*/  @P0 FSETP.EQ.AND P2, PT, R27, RZ, PT ;  /* 0x000000ff1b00020b */ /* 0x000ff60003f42000 */
[----:B------:R-:W-:Y:S02]  /*4820*/  @!UPT UIADD3 URZ, UPT, UPT, URZ, URZ, URZ ;  /* 0x000000fffffff290 */ /* 0x000fe4000fffe0ff */
.L_x_79:
[----:B------:R-:W2:Y:S01]  /*4830*/  SYNCS.PHASECHK.TRANS64.TRYWAIT P0, [UR21+0x50], R4 ;  /* 0x00005004ff0075a7 */ /* 0x000ea20008001115 */
[----:B------:R-:W-:Y:S04]  /*4840*/  ELECT P1, URZ, PT ;  /* 0x0000000000ff782f */ /* 0x000fe80003820000 */
[----:B------:R-:W-:Y:S01]  /*4850*/  PLOP3.LUT P1, PT, P2, P1, PT, 0xf2, 0x2f ;  /* 0x00000000002f781c */ /* 0x000fe20001723e72 */
[----:B------:R-:W-:Y:S01]  /*4860*/  @!UPT UIADD3 URZ, UPT, UPT, URZ, URZ, URZ ;  /* 0x000000fffffff290 */ /* 0x000fe2000fffe0ff */
[----:B--2---:R-:W-:Y:S11]  /*4870*/  @!P0 BRA `(.L_x_80) ;  /* 0x0000004000e88947 */ /* 0x004ff60003800000 */
.L_x_165:
[----:B-1----:R-:W-:Y:S01]  /*4880*/  @!P1 IADD3 R2, P0, PT, R12, 0x580, RZ ;  /* 0x000005800c029810 */ /* 0x002fe20007f1e0ff */
[----:B------:R-:W-:Y:S01]  /*4890*/  VOTEU.ALL UP0, P1 ;  /* 0x0000000000ff7886 */ /* 0x000fe20000800000 */
[----:B------:R-:W-:Y:S01]  /*48a0*/  UMOV UR6, 0x0 ;  /* 0x0000000000067882 */ /* 0x000fe20000000000 */
[----:B------:R-:W-:Y:S01]  /*48b0*/  UMOV UR7, 0x10000000 ;  /* 0x1000000000077882 */ /* 0x000fe20000000000 */
[----:B------:R-:W-:Y:S01]  /*48c0*/  @!P1 R2UR UR5, R2 ;  /* 0x00000000020592ca */ /* 0x000fe200000e0000 */
[----:B------:R-:W-:Y:S01]  /*48d0*/  @!P1 IMAD.X R0, RZ, RZ, R13, P0 ;  /* 0x000000ffff009224 */ /* 0x000fe200000e060d */
[----:B------:R-:W-:Y:S01]  /*48e0*/  @!UP0 UIADD3 UR32, UPT, UPT, UR21, 0x200, URZ ;  /* 0x0000020015208890 */ /* 0x000fe2000fffe0ff */
[----:B------:R-:W-:Y:S03]  /*48f0*/  VOTEU.ALL UP0, P1 ;  /* 0x0000000000ff7886 */ /* 0x000fe60000800000 */
[----:B------:R-:W-:Y:S01]  /*4900*/  @!P1 R2UR UR4, R0 ;  /* 0x00000000000492ca */ /* 0x000fe200000e0000 */
[----:B------:R-:W-:Y:S06]  /*4910*/  @!P1 IMAD.MOV.U32 R0, RZ, RZ, 0x1000 ;  /* 0x00001000ff009424 */ /* 0x000fec00078e00ff */
[----:B------:R-:W-:Y:S06]  /*4920*/  IMAD.U32 R6, RZ, RZ, UR5 ;  /* 0x00000005ff067e24 */ /* 0x000fec000f8e00ff */
[----:B------:R-:W-:Y:S01]  /*4930*/  IMAD.U32 R7, RZ, RZ, UR4 ;  /* 0x00000004ff077e24 */ /* 0x000fe2000f8e00ff */
[----:B------:R-:W-:Y:S04]  /*4940*/  @!P1 R2UR UR4, R6 ;  /* 0x00000000060492ca */ /* 0x000fe800000e0000 */
[----:B------:R-:W-:Y:S11]  /*4950*/  @!P1 R2UR UR5, R7 ;  /* 0x00000000070592ca */ /* 0x000ff600000e0000 */
[----:B------:R-:W-:Y:S02]  /*4960*/  @!UPT UIADD3 URZ, UPT, UPT, URZ, URZ, URZ ;  /* 0x000000fffffff290 */ /* 0x000fe4000fffe0ff */
[----:B------:R1:W-:Y:S01]  /*4970*/  @!UP0 UTMALDG.3D [UR32], [UR4], desc[UR6] ;  /* 0x00000620040085b4 */ /* 0x0003e20008011000 */
[----:B------:R1:W-:Y:S01]  /*4980*/  @!P1 SYNCS.ARRIVE.TRANS64.RED.A0TR RZ, [UR21+0x30], R0 ;  /* 0x00003000ffff99a7 */ /* 0x0003e20008300415 */
[----:B------:R-:W-:Y:S01]  /*4990*/  SYNCS.ARRIVE.TRANS64.RED.A1T0 RZ, [UR50], RZ ;  /* 0x000000ffffff79a7 */ /* 0x000fe20008100432 */
[----:B------:R-:W2:Y:S02]  /*49a0*/  SYNCS.PHASECHK.TRANS64.TRYWAIT P0, [UR21+0x58], R4 ;  /* 0x00005804ff0075a7 */ /* 0x000ea40008001115 */
[----:B-12---:R-:W-:Y:S05]  /*49b0*/  @!P0 BRA `(.L_x_81) ;  /* 0x0000004000b08947 */ /* 0x006fea0003800000 */
.L_x_167:
[----:B------:R-:W-:Y:S01]  /*49c0*/  @!P1 IADD3 R2, P0, PT, R12, 0x580, RZ ;  /* 0x000005800c029810 */ /* 0x000fe20007f1e0ff */
[----:B------:R-:W-:Y:S01]  /*49d0*/  VOTEU.ALL UP0, P1 ;  /* 0x0000000000ff7886 */ /* 0x000fe20000800000 */
[----:B------:R-:W-:Y:S01]  /*49e0*/  UMOV UR6, 0x0 ;  /* 0x0000000000067882 */ /* 0x000fe20000000000 */
[----:B------:R-:W-:Y:S01]  /*49f0*/  UMOV UR7, 0x10000000 ;  /* 0x1000000000077882 */ /* 0x000fe20000000000 */
[----:B------:R-:W-:Y:S01]  /*4a00*/  @!P1 R2UR UR5, R2 ;  /* 0x00000000020592ca */ /* 0x000fe200000e0000 */
[----:B-1----:R-:W-:Y:S01]  /*4a10*/  @!P1 IMAD.X R0, RZ, RZ, R13, P0 ;  /* 0x000000ffff009224 */ /* 0x002fe200000e060d */
[----:B------:R-:W-:Y:S02]  /*4a20*/  @!UP0 UIADD3 UR26, UPT, UPT, UR34, 0x20, URZ ;  /* 0x00000020221a8890 */ /* 0x000fe4000fffe0ff */
[----:B------:R-:W-:Y:S02]  /*4a30*/  @!UP0 UIADD3 UR24, UPT, UPT, UR21, 0x1200, URZ ;  /* 0x0000120015188890 */ /* 0x000fe4000fffe0ff */
[----:B------:R-:W-:Y:S01]  /*4a40*/  @!P1 R2UR UR4, R0 ;  /* 0x00000000000492ca */ /* 0x000fe200000e0000 */
[----:B------:R-:W-:Y:S01]  /*4a50*/  VOTEU.ALL UP0, P1 ;  /* 0x0000000000ff7886 */ /* 0x000fe20000800000 */
[----:B------:R-:W-:Y:S01]  /*4a60*/  @!P1 IMAD.MOV.U32 R0, RZ, RZ, 0x1000 ;  /* 0x00001000ff009424 */ /* 0x000fe200078e00ff */
[----:B------:R-:W-:Y:S01]  /*4a70*/  UMOV UR27, UR35 ;  /* 0x00000023001b7c82 */ /* 0x000fe20008000000 */
[----:B------:R-:W-:Y:S03]  /*4a80*/  UMOV UR28, UR36 ;  /* 0x00000024001c7c82 */ /* 0x000fe60008000000 */
        /* <DEDUP_REMOVED lines=10> */
.L_x_169:
[----:B------:R-:W-:Y:S01]  /*4b30*/  @!P1 IADD3 R2, P0, PT, R12, 0x580, RZ ;  /* 0x000005800c029810 */ /* 0x000fe20007f1e0ff */
[----:B------:R-:W-:Y:S01]  /*4b40*/  VOTEU.ALL UP0, P1 ;  /* 0x0000000000ff7886 */ /* 0x000fe20000800000 */
[----:B------:R-:W-:Y:S01]  /*4b50*/  UMOV UR6, 0x0 ;  /* 0x0000000000067882 */ /* 0x000fe20000000000 */
[----:B------:R-:W-:Y:S01]  /*4b60*/  UMOV UR7, 0x10000000 ;  /* 0x1000000000077882 */ /* 0x000fe20000000000 */
[----:B------:R-:W-:Y:S01]  /*4b70*/  @!P1 R2UR UR5, R2 ;  /* 0x00000000020592ca */ /* 0x000fe200000e0000 */
[----:B-1----:R-:W-:Y:S01]  /*4b80*/  @!P1 IMAD.X R0, RZ, RZ, R13, P0 ;  /* 0x000000ffff009224 */ /* 0x002fe200000e060d */
[----:B------:R-:W-:Y:S01]  /*4b90*/  @!UP0 UIADD3 UR18, UPT, UPT, UR34, 0x40, URZ ;  /* 0x0000004022128890 */ /* 0x000fe2000fffe0ff */
[----:B------:R-:W-:Y:S01]  /*4ba0*/  VIADD R10, R10, 0x1 ;  /* 0x000000010a0a7836 */ /* 0x000fe20000000000 */
        /* <DEDUP_REMOVED lines=16> */
.L_x_171:
[----:B------:R-:W-:Y:S01]  /*4cb0*/  @!P1 IADD3 R2, P0, PT, R12, 0x580, RZ ;  /* 0x000005800c029810 */ /* 0x000fe20007f1e0ff */
[----:B------:R-:W-:Y:S01]  /*4cc0*/  VOTEU.ALL UP0, P1 ;  /* 0x0000000000ff7886 */ /* 0x000fe20000800000 */
[----:B------:R-:W-:Y:S01]  /*4cd0*/  UMOV UR6, 0x0 ;  /* 0x0000000000067882 */ /* 0x000fe20000000000 */
[----:B------:R-:W-:Y:S01]  /*4ce0*/  UMOV UR7, 0x10000000 ;  /* 0x1000000000077882 */ /* 0x000fe20000000000 */
[----:B------:R-:W-:Y:S01]  /*4cf0*/  @!P1 R2UR UR5, R2 ;  /* 0x00000000020592ca */ /* 0x000fe200000e0000 */
[----:B-1----:R-:W-:Y:S01]  /*4d00*/  @!P1 IMAD.X R0, RZ, RZ, R13, P0 ;  /* 0x000000ffff009224 */ /* 0x002fe200000e060d */
[----:B------:R-:W-:Y:S01]  /*4d10*/  @!UP0 UIADD3 UR10, UPT, UPT, UR34, 0x60, URZ ;  /* 0x00000060220a8890 */ /* 0x000fe2000fffe0ff */
[----:B------:R-:W-:Y:S01]  /*4d20*/  R2UR UR18, R47 ;  /* 0x000000002f1272ca */ /* 0x000fe200000e0000 */
[----:B------:R-:W-:Y:S01]  /*4d30*/  @!UP0 UIADD3 UR8, UPT, UPT, UR21, 0x3200, URZ ;  /* 0x0000320015088890 */ /* 0x000fe2000fffe0ff */
[----:B------:R-:W-:Y:S01]  /*4d40*/  R2UR UR16, R48 ;  /* 0x00000000301072ca */ /* 0x000fe200000e0000 */
[----:B------:R-:W-:Y:S01]  /*4d50*/  @!UP0 UIADD3 UR9, UPT, UPT, UR21, 0x48, URZ ;  /* 0x0000004815098890 */ /* 0x000fe2000fffe0ff */
[----:B------:R-:W-:Y:S01]  /*4d60*/  @!P1 R2UR UR4, R0 ;  /* 0x00000000000492ca */ /* 0x000fe200000e0000 */
[----:B------:R-:W-:Y:S01]  /*4d70*/  VOTEU.ALL UP0, P1 ;  /* 0x0000000000ff7886 */ /* 0x000fe20000800000 */
[----:B------:R-:W-:Y:S01]  /*4d80*/  UMOV UR11, UR35 ;  /* 0x00000023000b7c82 */ /* 0x000fe20008000000 */
[----:B------:R-:W-:Y:S01]  /*4d90*/  UMOV UR12, UR36 ;  /* 0x00000024000c7c82 */ /* 0x000fe20008000000 */
[C---:B------:R-:W-:Y:S01]  /*4da0*/  ISETP.NE.AND P0, PT, R10.reuse, 0x2, PT ;  /* 0x000000020a00780c */ /* 0x040fe20003f05270 */
[----:B------:R-:W-:Y:S01]  /*4db0*/  UMOV UR36, UR29 ;  /* 0x0000001d00247c82 */ /* 0x000fe20008000000 */
[----:B------:R-:W-:Y:S01]  /*4dc0*/  IMAD.U32 R4, RZ, RZ, UR5 ;  /* 0x00000005ff047e24 */ /* 0x000fe2000f8e00ff */
[----:B------:R-:W-:Y:S01]  /*4dd0*/  LOP3.LUT R11, R11, 0x1, RZ, 0x3c, !PT ;  /* 0x000000010b0b7812 */ /* 0x000fe200078e3cff */
[----:B------:R-:W-:Y:S01]  /*4de0*/  UPLOP3.LUT UP4, UPT, UPT, UPT, UPT, 0x80, 0x8 ;  /* 0x000000000008789c */ /* 0x000fe20003f8f070 */
[----:B------:R-:W-:Y:S01]  /*4df0*/  SEL R0, RZ, 0x1, P0 ;  /* 0x00000001ff007807 */ /* 0x000fe20000000000 */
[----:B------:R-:W-:Y:S01]  /*4e00*/  UIADD3 UR31, UPT, UPT, UR13, UR18, URZ ;  /* 0x000000120d1f7290 */ /* 0x000fe2000fffe0ff */
[----:B------:R-:W-:Y:S01]  /*4e10*/  SEL R10, R10, RZ, P0 ;  /* 0x000000ff0a0a7207 */ /* 0x000fe20000000000 */
[----:B------:R-:W-:Y:S01]  /*4e20*/  UIADD3 UR30, UPT, UPT, UR14, UR16, URZ ;  /* 0x000000100e1e7290 */ /* 0x000fe2000fffe0ff */
[----:B------:R-:W-:Y:S01]  /*4e30*/  IMAD.U32 R5, RZ, RZ, UR4 ;  /* 0x00000004ff057e24 */ /* 0x000fe2000f8e00ff */
[----:B------:R-:W-:Y:S02]  /*4e40*/  @!P1 R2UR UR4, R4 ;  /* 0x00000000040492ca */ /* 0x000fe400000e0000 */
[----:B------:R-:W-:Y:S02]  /*4e50*/  LOP3.LUT R9, R9, R0, RZ, 0x3c, !PT ;  /* 0x0000000009097212 */ /* 0x000fe400078e3cff */
[----:B------:R-:W-:Y:S11]  /*4e60*/  @!P1 R2UR UR5, R5 ;  /* 0x00000000050592ca */ /* 0x000ff600000e0000 */
[----:B------:R-:W-:Y:S02]  /*4e70*/  @!UPT UIADD3 URZ, UPT, UPT, URZ, URZ, URZ ;  /* 0x000000fffffff290 */ /* 0x000fe4000fffe0ff */
[----:B------:R1:W-:Y:S01]  /*4e80*/  @!UP0 UTMALDG.3D [UR8], [UR4], desc[UR6] ;  /* 0x00000608040085b4 */ /* 0x0003e20008011000 */
[----:B------:R1:W-:Y:S01]  /*4e90*/  @!P1 SYNCS.ARRIVE.TRANS64.RED.A0TR RZ, [UR21+0x48], R3 ;  /* 0x00004803ffff99a7 */ /* 0x0003e20008300415 */
[----:B------:R-:W-:Y:S01]  /*4ea0*/  SYNCS.ARRIVE.TRANS64.RED.A1T0 RZ, [UR43], RZ ;  /* 0x000000ffffff79a7 */ /* 0x000fe2000810042b */
[----:B------:R-:W-:Y:S05]  /*4eb0*/  BRA.U UP2, `(.L_x_84) ;  /* 0xfffffff102587547 */ /* 0x000fea000b83ffff */
[----:B------:R-:W-:-:S04]  /*4ec0*/  SHF.L.U32 R2, R11, 0x1f, RZ ;  /* 0x0000001f0b027819 */ /* 0x000fc800000006ff */
[----:B------:R-:W2:Y:S02]  /*4ed0*/  SYNCS.PHASECHK.TRANS64.TRYWAIT P0, [UR21+0x50], R2 ;  /* 0x00005002ff0075a7 */ /* 0x000ea40008001115 */
[----:B--2---:R-:W-:Y:S05]  /*4ee0*/  @!P0 BRA `(.L_x_85) ;  /* 0x0000003c00ac8947 */ /* 0x004fea0003800000 */
.L_x_173:
[----:B------:R-:W4:Y:S02]  /*4ef0*/  SYNCS.PHASECHK.TRANS64.TRYWAIT P0, [UR21+0x58], R2 ;  /* 0x00005802ff0075a7 */ /* 0x000f240008001115 */
[----:B----4-:R-:W-:Y:S05]  /*4f00*/  @!P0 BRA `(.L_x_86) ;  /* 0x0000003c00bc8947 */ /* 0x010fea0003800000 */
.L_x_175:
[----:B------:R-:W4:Y:S02]  /*4f10*/  SYNCS.PHASECHK.TRANS64.TRYWAIT P0, [UR21+0x60], R2 ;  /* 0x00006002ff0075a7 */ /* 0x000f240008001115 */
[----:B----4-:R-:W-:Y:S05]  /*4f20*/  @!P0 BRA `(.L_x_87) ;  /* 0x0000003c00cc8947 */ /* 0x010fea0003800000 */
.L_x_177:
[----:B--2---:R-:W-:-:S07]  /*4f30*/  MOV R0, UR21 ;  /* 0x0000001500007c02 */ /* 0x004fce0008000f00 */
.L_x_88:
[----:B--2---:R-:W-:-:S04]  /*4f40*/  SHF.L.U32 R2, R11, 0x1f, RZ ;  /* 0x0000001f0b027819 */ /* 0x004fc800000006ff */
[----:B------:R2:W4:Y:S03]  /*4f50*/  SYNCS.PHASECHK.TRANS64.TRYWAIT P0, [R0+URZ+0x68], R2 ;  /* 0x00006802000075a7 */ /* 0x00052600080011ff */
[----:B----4-:R-:W-:Y:S05]  /*4f60*/  @!P0 NANOSLEEP.SYNCS 0x989680 ;  /* 0x009896800000895d */ /* 0x010fea0003900000 */
[----:B------:R-:W4:Y:S02]  /*4f70*/  @!P0 SYNCS.PHASECHK.TRANS64 P0, [R0+URZ+0x68], R2 ;  /* 0x00006802000085a7 */ /* 0x000f2400080010ff */
[----:B-1-34-:R-:W-:Y:S05]  /*4f80*/  @P0 EXIT ;  /* 0x000000000000094d */ /* 0x01afea0003800000 */
[----:B------:R-:W-:Y:S05]  /*4f90*/  BRA `(.L_x_88) ;  /* 0xfffffffc00e87947 */ /* 0x000fea000383ffff */
.L_x_73:
[----:B------:R-:W-:-:S06]  /*4fa0*/  UISETP.GE.AND UP0, UPT, UR18, 0x4, UPT ;  /* 0x000000041200788c */ /* 0x000fcc000bf06270 */
[----:B------:R-:W-:-:S13]  /*4fb0*/  PLOP3.LUT P0, PT, PT, PT, UP0, 0x80, 0x8 ;  /* 0x000000000008781c */ /* 0x000fda0003f0f008 */
[----:B-1----:R-:W-:Y:S05]  /*4fc0*/  @!P0 EXIT ;  /* 0x000000000000894d */ /* 0x002fea0003800000 */
[----:B------:R-:W1:Y:S08]  /*4fd0*/  S2UR UR4, SR_CgaCtaId ;  /* 0x00000000000479c3 */ /* 0x000e700000008800 */
[----:B------:R-:W-:Y:S01]  /*4fe0*/  BAR.SYNC.DEFER_BLOCKING 0x6, 0xa0 ;  /* 0x0182800000007b1d */ /* 0x000fe20000010000 */
[C---:B------:R-:W-:Y:S01]  /*4ff0*/  IMAD.SHL.U32 R3, R57.reuse, 0x20, RZ ;  /* 0x0000002039037824 */ /* 0x040fe200078e00ff */
[----:B------:R-:W-:Y:S01]  /*5000*/  SHF.R.U32.HI R4, RZ, 0x1, R57 ;  /* 0x00000001ff047819 */ /* 0x000fe20000011639 */
[C---:B------:R-:W-:Y:S01]  /*5010*/  IMAD.SHL.U32 R2, R57.reuse, 0x10, RZ ;  /* 0x0000001039027824 */ /* 0x040fe200078e00ff */
[C---:B------:R-:W-:Y:S01]  /*5020*/  LOP3.LUT P0, RZ, R57.reuse, 0x4, RZ, 0xc0, !PT ;  /* 0x0000000439ff7812 */ /* 0x040fe2000780c0ff */
[----:B------:R-:W-:Y:S01]  /*5030*/  IMAD.U32 R23, R57, 0x10000, RZ ;  /* 0x0001000039177824 */ /* 0x000fe200078e00ff */
[----:B------:R-:W-:-:S02]  /*5040*/  UMOV UR44, 0x400 ;  /* 0x00000400002c7882 */ /* 0x000fc40000000000 */
[----:B------:R-:W2:Y:S01]  /*5050*/  LDC.64 R42, c[0x0][0x8b0] ;  /* 0x00022c00ff2a7b82 */ /* 0x000ea20000000a00 */
[----:B------:R-:W-:Y:S01]  /*5060*/  LOP3.LUT R5, R3, 0xc0, RZ, 0xc0, !PT ;  /* 0x000000c003057812 */ /* 0x000fe200078ec0ff */
[----:B------:R-:W-:Y:S01]  /*5070*/  IMAD.SHL.U32 R44, R57, 0x4, RZ ;  /* 0x00000004392c7824 */ /* 0x000fe200078e00ff */
[----:B------:R-:W-:Y:S01]  /*5080*/  LOP3.LUT R2, R2, 0x600, RZ, 0xc0, !PT ;  /* 0x0000060002027812 */ /* 0x000fe200078ec0ff */
[----:B------:R-:W-:Y:S01]  /*5090*/  IMAD.MOV.U32 R56, RZ, RZ, 0x20 ;  /* 0x00000020ff387424 */ /* 0x000fe200078e00ff */
[----:B------:R-:W-:Y:S01]  /*50a0*/  LOP3.LUT R4, R5, 0x8, R4, 0xf8, !PT ;  /* 0x0000000805047812 */ /* 0x000fe200078ef804 */
[----:B------:R-:W-:Y:S01]  /*50b0*/  IMAD.MOV.U32 R55, RZ, RZ, 0x1 ;  /* 0x00000001ff377424 */ /* 0x000fe200078e00ff */
[--C-:B------:R-:W-:Y:S01]  /*50c0*/  LOP3.LUT R2, R2, 0x20, R3.reuse, 0xf8, !PT ;  /* 0x0000002002027812 */ /* 0x100fe200078ef803 */
[----:B------:R-:W3:Y:S01]  /*50d0*/  LDC.64 R40, c[0x0][0x8a8] ;  /* 0x00022a00ff287b82 */ /* 0x000ee20000000a00 */
[----:B------:R-:W-:Y:S01]  /*50e0*/  LOP3.LUT R23, R23, 0x600000, RZ, 0xc0, !PT ;  /* 0x0060000017177812 */ /* 0x000fe200078ec0ff */
[----:B------:R-:W-:Y:S01]  /*50f0*/  IMAD.MOV.U32 R22, RZ, RZ, RZ ;  /* 0x000000ffff167224 */ /* 0x000fe200078e00ff */
[----:B------:R-:W-:Y:S01]  /*5100*/  LOP3.LUT R44, R4, 0x18, R44, 0x78, !PT ;  /* 0x00000018042c7812 */ /* 0x000fe200078e782c */
[----:B------:R-:W-:Y:S01]  /*5110*/  IMAD.MOV.U32 R54, RZ, RZ, RZ ;  /* 0x000000ffff367224 */ /* 0x000fe200078e00ff */
[----:B------:R-:W-:-:S02]  /*5120*/  LOP3.LUT R2, R2, 0x100, R3, 0xf8, !PT ;  /* 0x0000010002027812 */ /* 0x000fc400078ef803 */
[----:B------:R-:W-:Y:S02]  /*5130*/  CS2R R52, SRZ ;  /* 0x0000000000347805 */ /* 0x000fe4000001ff00 */
[----:B------:R-:W-:Y:S01]  /*5140*/  LOP3.LUT R57, R57, 0x60, RZ, 0xc0, !PT ;  /* 0x0000006039397812 */ /* 0x000fe200078ec0ff */
[----:B-1----:R-:W-:Y:S01]  /*5150*/  ULEA UR44, UR4, UR44, 0x18 ;  /* 0x0000002c042c7291 */ /* 0x002fe2000f8ec0ff */
[----:B------:R-:W-:Y:S01]  /*5160*/  LOP3.LUT R44, R2, R44, RZ, 0xfc, !PT ;  /* 0x0000002c022c7212 */ /* 0x000fe200078efcff */
[----:B------:R-:W1:Y:S01]  /*5170*/  LDCU UR59, c[0x0][0x370] ;  /* 0x00006e00ff3b77ac */ /* 0x000e620008000800 */
[----:B------:R-:W-:Y:S01]  /*5180*/  SEL R56, R56, 0xffffffe0, !P0 ;  /* 0xffffffe038387807 */ /* 0x000fe20004000000 */
[----:B------:R-:W-:Y:S01]  /*5190*/  UIADD3 UR4, UPT, UPT, UR44, 0x200, URZ ;  /* 0x000002002c047890 */ /* 0x000fe2000fffe0ff */
[----:B------:R-:W4:Y:S04]  /*51a0*/  LDCU UR43, c[0x0][0xb0c] ;  /* 0x00016180ff2b77ac */ /* 0x000f280008000800 */
[----:B------:R-:W1:Y:S01]  /*51b0*/  LDS R0, [UR44+0x130] ;  /* 0x0001302cff007984 */ /* 0x000e620008000800 */
[----:B------:R-:W-:Y:S01]  /*51c0*/  IMAD.U32 R50, RZ, RZ, UR4 ;  /* 0x00000004ff327e24 */ /* 0x000fe2000f8e00ff */
[----:B------:R-:W1:Y:S01]  /*51d0*/  LDCU UR39, c[0x0][0xb30] ;  /* 0x00016600ff2777ac */ /* 0x000e620008000800 */
[----:B------:R-:W1:Y:S01]  /*51e0*/  LDCU.64 UR56, c[0x0][0x888] ;  /* 0x00011100ff3877ac */ /* 0x000e620008000a00 */
[----:B------:R-:W1:Y:S01]  /*51f0*/  LDCU.64 UR40, c[0x0][0xb28] ;  /* 0x00016500ff2877ac */ /* 0x000e620008000a00 */
[----:B------:R-:W1:Y:S01]  /*5200*/  LDCU.64 UR62, c[0x0][0x890] ;  /* 0x00011200ff3e77ac */ /* 0x000e620008000a00 */
[----:B------:R-:W1:Y:S01]  /*5210*/  LDCU.128 UR52, c[0x0][0xb10] ;  /* 0x00016200ff3477ac */ /* 0x000e620008000c00 */
[----:B------:R-:W1:Y:S01]  /*5220*/  LDCU UR58, c[0x0][0x374] ;  /* 0x00006e80ff3a77ac */ /* 0x000e620008000800 */
[----:B------:R-:W-:Y:S01]  /*5230*/  UMOV UR47, URZ ;  /* 0x000000ff002f7c82 */ /* 0x000fe20008000000 */
[----:B------:R-:W-:Y:S01]  /*5240*/  UMOV UR46, URZ ;  /* 0x000000ff002e7c82 */ /* 0x000fe20008000000 */
[----:B-1234-:R-:W-:-:S07]  /*5250*/  IMAD.IADD R23, R0, 0x1, R23 ;  /* 0x0000000100177824 */ /* 0x01efce00078e0217 */
.L_x_132:
[C---:B------:R-:W-:Y:S02]  /*5260*/  LEA R3, R52.reuse, UR44, 0x3 ;  /* 0x0000002c34037c11 */ /* 0x040fe4000f8e18ff */
[----:B------:R-:W-:Y:S02]  /*5270*/  SHF.L.U32 R0, R53, 0x1f, RZ ;  /* 0x0000001f35007819 */ /* 0x000fe400000006ff */
[----:B-1----:R-:W-:Y:S02]  /*5280*/  LEA R4, R52, UR44, 0x4 ;  /* 0x0000002c34047c11 */ /* 0x002fe4000f8e20ff */
[----:B------:R-:W1:Y:S02]  /*5290*/  SYNCS.PHASECHK.TRANS64.TRYWAIT P0, [R3+URZ+0x80], R0 ;  /* 0x00008000030075a7 */ /* 0x000e6400080011ff */
[----:B-12---:R-:W-:Y:S05]  /*52a0*/  @!P0 BRA `(.L_x_89) ;  /* 0x0000003c00048947 */ /* 0x006fea0003800000 */
.L_x_178:
[----:B------:R-:W2:Y:S01]  /*52b0*/  LDS.128 R4, [R4+0x110] ;  /* 0x0001100004047984 */ /* 0x000ea20000000c00 */
[----:B------:R-:W-:Y:S01]  /*52c0*/  UISETP.GE.AND UP0, UPT, UR42, 0x1, UPT ;  /* 0x000000012a00788c */ /* 0x000fe2000bf06270 */
[----:B------:R-:W-:Y:S01]  /*52d0*/  @!PT LDS RZ, [RZ] ;  /* 0x00000000fffff984 */ /* 0x000fe20000000800 */
[----:B------:R-:W-:Y:S01]  /*52e0*/  @!PT LDS RZ, [RZ] ;  /* 0x00000000fffff984 */ /* 0x000fe20000000800 */
[----:B------:R-:W-:Y:S01]  /*52f0*/  @!PT LDS RZ, [RZ] ;  /* 0x00000000fffff984 */ /* 0x000fe20000000800 */
[----:B------:R-:W-:Y:S01]  /*5300*/  @!PT LDS RZ, [RZ] ;  /* 0x00000000fffff984 */ /* 0x000fe20000000800 */
[----:B------:R3:W-:Y:S06]  /*5310*/  MEMBAR.ALL.CTA ;  /* 0x0000000000007992 */ /* 0x0007ec0000008000 */
[----:B---3--:R-:W3:Y:S01]  /*5320*/  FENCE.VIEW.ASYNC.S ;  /* 0x00000000000073c6 */ /* 0x008ee20000000000 */
[----:B--2---:R-:W-:Y:S11]  /*5330*/  LOP3.LUT P0, RZ, R6, 0x1, RZ, 0xc0, !PT ;  /* 0x0000000106ff7812 */ /* 0x004ff6000780c0ff */
[----:B------:R-:W-:Y:S02]  /*5340*/  @!UPT UIADD3 URZ, UPT, UPT, URZ, URZ, URZ ;  /* 0x000000fffffff290 */ /* 0x000fe4000fffe0ff */
[----:B---3--:R-:W-:Y:S01]  /*5350*/  VOTEU.ANY UP1, P0 ;  /* 0x0000000000ff7886 */ /* 0x008fe20000020100 */
[----:B------:R-:W-:Y:S01]  /*5360*/  PLOP3.LUT P0, PT, PT, PT, UP1, 0x80, 0x8 ;  /* 0x000000000008781c */ /* 0x000fe20003f0f018 */
[----:B------:R-:W-:Y:S11]  /*5370*/  UP2UR UR61, UPR, URZ, 0x2 ;  /* 0x00000002ff3d7883 */ /* 0x000ff60008000000 */
[----:B------:R-:W-:Y:S01]  /*5380*/  @!UPT UIADD3 URZ, UPT, UPT, URZ, URZ, URZ ;  /* 0x000000fffffff290 */ /* 0x000fe2000fffe0ff */
        /* <DEDUP_REMOVED lines=13> */
[----:B------:R-:W2:Y:S01]  /*5460*/  LDCU UR12, c[0x0][0xb20] ;  /* 0x00016400ff0c77ac */ /* 0x000ea20008000800 */
[----:B------:R-:W-:Y:S02]  /*5470*/  UIMAD.WIDE.U32 UR4, UR58, UR55, URZ ;  /* 0x000000373a0472a5 */ /* 0x000fe4000f8e00ff */
[----:B------:R-:W-:Y:S02]  /*5480*/  UIMAD.WIDE.U32 UR6, UR59, UR52, URZ ;  /* 0x000000343b0672a5 */ /* 0x000fe4000f8e00ff */
[----:B------:R-:W-:Y:S02]  /*5490*/  UISETP.NE.AND UP0, UPT, UR54, 0x1, UPT ;  /* 0x000000013600788c */ /* 0x000fe4000bf05270 */
[----:B------:R-:W-:Y:S02]  /*54a0*/  UIMAD.WIDE.U32 UR8, UR37, UR55, URZ ;  /* 0x00000037250872a5 */ /* 0x000fe4000f8e00ff */
[----:B------:R-:W-:Y:S02]  /*54b0*/  UIMAD.WIDE.U32 UR10, UR38, UR52, URZ ;  /* 0x00000034260a72a5 */ /* 0x000fe4000f8e00ff */
[----:B------:R-:W-:Y:S02]  /*54c0*/  UISETP.NE.AND UP1, UPT, UR43, 0x1, UPT ;  /* 0x000000012b00788c */ /* 0x000fe4000bf25270 */
[----:B------:R-:W-:Y:S01]  /*54d0*/  UISETP.NE.AND UP2, UPT, UR42, 0x1, UPT ;  /* 0x000000012a00788c */ /* 0x000fe2000bf45270 */
[----:B------:R-:W-:Y:S02]  /*54e0*/  UMOV UR4, UR5 ;  /* 0x0000000500047c82 */ /* 0x000fe40008000000 */
[----:B--2---:R-:W-:Y:S03]  /*54f0*/  USHF.R.U32.HI UR5, URZ, UR12, UR4 ;  /* 0x0000000cff057299 */ /* 0x004fe60008011604 */
[----:B------:R-:W-:Y:S02]  /*5500*/  UMOV UR4, UR7 ;  /* 0x0000000700047c82 */ /* 0x000fe40008000000 */
[----:B------:R-:W-:Y:S02]  /*5510*/  USHF.R.U32.HI UR7, URZ, UR53, UR4 ;  /* 0x00000035ff077299 */ /* 0x000fe40008011604 */
[----:B------:R-:W-:Y:S02]  /*5520*/  USEL UR4, UR58, UR5, !UP0 ;  /* 0x000000053a047287 */ /* 0x000fe4000c000000 */
[----:B------:R-:W-:Y:S01]  /*5530*/  USEL UR7, UR59, UR7, !UP1 ;  /* 0x000000073b077287 */ /* 0x000fe2000c800000 */
[----:B------:R-:W-:Y:S01]  /*5540*/  UMOV UR5, UR9 ;  /* 0x0000000900057c82 */ /* 0x000fe20008000000 */
[----:B------:R-:W-:Y:S02]  /*5550*/  UIMAD.WIDE.U32 UR8, UR4, UR40, URZ ;  /* 0x00000028040872a5 */ /* 0x000fe4000f8e00ff */
[----:B------:R-:W-:Y:S03]  /*5560*/  USHF.R.U32.HI UR6, URZ, UR12, UR5 ;  /* 0x0000000cff067299 */ /* 0x000fe60008011605 */
[----:B------:R-:W-:Y:S01]  /*5570*/  UMOV UR5, UR11 ;  /* 0x0000000b00057c82 */ /* 0x000fe20008000000 */
[----:B------:R-:W-:Y:S02]  /*5580*/  UIMAD.WIDE.U32 UR10, UR7, UR40, URZ ;  /* 0x00000028070a72a5 */ /* 0x000fe4000f8e00ff */
[----:B------:R-:W-:Y:S02]  /*5590*/  USHF.R.U32.HI UR12, URZ, UR53, UR5 ;  /* 0x00000035ff0c7299 */ /* 0x000fe40008011605 */
[----:B------:R-:W-:Y:S01]  /*55a0*/  USEL UR6, UR37, UR6, !UP0 ;  /* 0x0000000625067287 */ /* 0x000fe2000c000000 */
[----:B------:R-:W-:Y:S02]  /*55b0*/  UMOV UR5, UR9 ;  /* 0x0000000900057c82 */ /* 0x000fe40008000000 */
[----:B------:R-:W-:Y:S01]  /*55c0*/  UMOV UR10, UR11 ;  /* 0x0000000b000a7c82 */ /* 0x000fe20008000000 */
[----:B------:R-:W-:Y:S02]  /*55d0*/  @UP2 USHF.R.U32.HI UR4, URZ, UR41, UR5 ;  /* 0x00000029ff042299 */ /* 0x000fe40008011605 */
[----:B------:R-:W-:Y:S02]  /*55e0*/  @UP2 USHF.R.U32.HI UR7, URZ, UR41, UR10 ;  /* 0x00000029ff072299 */ /* 0x000fe4000801160a */
[----:B------:R-:W-:Y:S02]  /*55f0*/  UIMAD UR4, UR42, UR4, URZ ;  /* 0x000000042a0472a4 */ /* 0x000fe4000f8e02ff */
[----:B------:R-:W-:Y:S02]  /*5600*/  UIMAD.WIDE.U32 UR10, UR6, UR40, URZ ;  /* 0x00000028060a72a5 */ /* 0x000fe4000f8e00ff */
[----:B------:R-:W-:Y:S02]  /*5610*/  USEL UR5, UR38, UR12, !UP1 ;  /* 0x0000000c26057287 */ /* 0x000fe4000c800000 */
[----:B------:R-:W-:Y:S02]  /*5620*/  UIMAD UR8, UR42, UR7, URZ ;  /* 0x000000072a0872a4 */ /* 0x000fe4000f8e02ff */
[----:B------:R-:W-:Y:S03]  /*5630*/  UISETP.GE.AND UP0, UPT, UR6, UR4, UPT ;  /* 0x000000040600728c */ /* 0x000fe6000bf06270 */
[----:B------:R-:W-:Y:S01]  /*5640*/  UMOV UR4, UR11 ;  /* 0x0000000b00047c82 */ /* 0x000fe20008000000 */
[----:B------:R-:W-:Y:S02]  /*5650*/  UISETP.GE.OR UP0, UPT, UR5, UR8, UP0 ;  /* 0x000000080500728c */ /* 0x000fe40008706670 */
[----:B------:R-:W-:Y:S02]  /*5660*/  USHF.R.U32.HI UR4, URZ, UR41, UR4 ;  /* 0x00000029ff047299 */ /* 0x000fe40008011604 */
[----:B------:R-:W-:Y:S02]  /*5670*/  UIMAD.WIDE.U32 UR8, UR5, UR40, URZ ;  /* 0x00000028050872a5 */ /* 0x000fe4000f8e00ff */
[----:B------:R-:W-:Y:S02]  /*5680*/  USEL UR11, UR6, UR4, !UP2 ;  /* 0x00000004060b7287 */ /* 0x000fe4000d000000 */
[----:B------:R-:W-:Y:S02]  /*5690*/  UIADD3 UR8, UPT, UPT, -UR5, URZ, URZ ;  /* 0x000000ff05087290 */ /* 0x000fe4000fffe1ff */
[----:B------:R-:W-:Y:S01]  /*56a0*/  UIADD3 UR10, UPT, UPT, -UR11, URZ, URZ ;  /* 0x000000ff0b0a7290 */ /* 0x000fe2000fffe1ff */
[----:B------:R-:W-:Y:S01]  /*56b0*/  @!UP0 UMOV UR4, UR9 ;  /* 0x0000000900048c82 */ /* 0x000fe20008000000 */
[----:B------:R-:W-:Y:S02]  /*56c0*/  UIADD3 UR9, UPT, UPT, -UR6, URZ, URZ ;  /* 0x000000ff06097290 */ /* 0x000fe4000fffe1ff */
[----:B------:R-:W-:Y:S02]  /*56d0*/  @!UP0 USHF.R.U32.HI UR4, URZ, UR41, UR4 ;  /* 0x00000029ff048299 */ /* 0x000fe40008011604 */
[----:B------:R-:W-:Y:S02]  /*56e0*/  UIMAD UR10, UR42, UR10, UR6 ;  /* 0x0000000a2a0a72a4 */ /* 0x000fe4000f8e0206 */
[----:B------:R-:W-:Y:S04]  /*56f0*/  @!UP0 USEL UR4, UR5, UR4, !UP2 ;  /* 0x0000000405048287 */ /* 0x000fe8000d000000 */
[----:B------:R-:W-:Y:S02]  /*5700*/  @!UP0 UIMAD UR10, UR7, UR10, UR4 ;  /* 0x0000000a070a82a4 */ /* 0x000fe4000f8e0204 */
[----:B------:R-:W-:Y:S02]  /*5710*/  @!UP0 UIADD3 UR11, UPT, UPT, UR11, -UR4, URZ ;  /* 0x800000040b0b8290 */ /* 0x000fe4000fffe0ff */
[----:B------:R-:W-:Y:S02]  /*5720*/  UIMAD UR7, UR43, UR8, UR38 ;  /* 0x000000082b0772a4 */ /* 0x000fe4000f8e0226 */
[----:B------:R-:W-:Y:S02]  /*5730*/  @!UP0 UIMAD UR6, UR11, UR42, UR5 ;  /* 0x0000002a0b0682a4 */ /* 0x000fe4000f8e0205 */
[----:B------:R-:W-:Y:S01]  /*5740*/  UIMAD UR4, UR54, UR9, UR37 ;  /* 0x00000009360472a4 */ /* 0x000fe2000f8e0225 */
[----:B------:R-:W-:Y:S02]  /*5750*/  @!UP0 UMOV UR5, UR10 ;  /* 0x0000000a00058c82 */ /* 0x000fe40008000000 */
[----:B------:R-:W-:Y:S02]  /*5760*/  UIMAD UR38, UR5, UR43, UR7 ;  /* 0x0000002b052672a4 */ /* 0x000fe4000f8e0207 */
[----:B------:R-:W-:Y:S11]  /*5770*/  UIMAD UR37, UR6, UR54, UR4 ;  /* 0x00000036062572a4 */ /* 0x000ff6000f8e0204 */
[----:B------:R-:W-:Y:S01]  /*5780*/  @!UPT UIADD3 URZ, UPT, UPT, URZ, URZ, URZ ;  /* 0x000000fffffff290 */ /* 0x000fe2000fffe0ff */
.L_x_90:
[----:B------:R-:W-:Y:S01]  /*5790*/  UISETP.NE.AND UP0, UPT, UR39, 0x1, UPT ;  /* 0x000000012700788c */ /* 0x000fe2000bf05270 */
[----:B------:R-:W-:Y:S01]  /*57a0*/  LOP3.LUT P0, RZ, R50, 0x1b0, RZ, 0xc0, !PT ;  /* 0x000001b032ff7812 */ /* 0x000fe2000780c0ff */
[----:B------:R-:W-:Y:S01]  /*57b0*/  USHF.L.U32 UR50, UR30, 0x6, URZ ;  /* 0x000000061e327899 */ /* 0x000fe200080006ff */
[----:B------:R-:W-:Y:S01]  /*57c0*/  BSSY.RECONVERGENT B6, `(.L_x_91) ;  /* 0x0000034000067945 */ /* 0x000fe20003800200 */
[----:B------:R-:W-:Y:S01]  /*57d0*/  USHF.L.U32 UR49, UR31, 0x7, URZ ;  /* 0x000000071f317899 */ /* 0x000fe200080006ff */
[----:B------:R-:W-:Y:S06]  /*57e0*/  IADD3 R52, PT, PT, R52, 0x1, RZ ;  /* 0x0000000134347810 */ /* 0x000fec0007ffe0ff */
[----:B------:R-:W2:Y:S01]  /*57f0*/  @!UP0 LDCU.128 UR12, c[0x0][0xb10] ;  /* 0x00016200ff0c87ac */ /* 0x000ea20008000c00 */
[----:B------:R-:W3:Y:S01]  /*5800*/  @!UP0 LDCU UR5, c[0x0][0xb0c] ;  /* 0x00016180ff0587ac */ /* 0x000ee20008000800 */
[----:B------:R-:W4:Y:S01]  /*5810*/  @!UP0 LDCU UR10, c[0x0][0xb20] ;  /* 0x00016400ff0a87ac */ /* 0x000f220008000800 */
[----:B--2---:R-:W-:Y:S02]  /*5820*/  UIMAD.WIDE.U32 UR8, UR38, UR12, URZ ;  /* 0x0000000c260872a5 */ /* 0x004fe4000f8e00ff */
[----:B------:R-:W-:Y:S02]  /*5830*/  UIMAD.WIDE.U32 UR6, UR37, UR15, URZ ;  /* 0x0000000f250672a5 */ /* 0x000fe4000f8e00ff */
[----:B------:R-:W-:Y:S03]  /*5840*/  @!UP0 UISETP.NE.AND UP1, UPT, UR14, 0x1, UPT ;  /* 0x000000010e00888c */ /* 0x000fe6000bf25270 */
[----:B------:R-:W-:Y:S01]  /*5850*/  @!UP0 UMOV UR4, UR9 ;  /* 0x0000000900048c82 */ /* 0x000fe20008000000 */
[----:B---3--:R-:W-:Y:S02]  /*5860*/  @!UP0 UISETP.NE.AND UP2, UPT, UR5, 0x1, UPT ;  /* 0x000000010500888c */ /* 0x008fe4000bf45270 */
[----:B------:R-:W-:Y:S01]  /*5870*/  @!UP0 USHF.R.U32.HI UR4, URZ, UR13, UR4 ;  /* 0x0000000dff048299 */ /* 0x000fe20008011604 */
[----:B------:R-:W-:Y:S02]  /*5880*/  @!UP0 UMOV UR6, UR7 ;  /* 0x0000000700068c82 */ /* 0x000fe40008000000 */
[----:B----4-:R-:W-:Y:S02]  /*5890*/  @!UP0 USHF.R.U32.HI UR6, URZ, UR10, UR6 ;  /* 0x0000000aff068299 */ /* 0x010fe40008011606 */
[----:B------:R-:W-:Y:S02]  /*58a0*/  @!UP0 USEL UR7, UR38, UR4, !UP2 ;  /* 0x0000000426078287 */ /* 0x000fe4000d000000 */
[----:B------:R-:W-:Y:S04]  /*58b0*/  @!UP0 USEL UR6, UR37, UR6, !UP1 ;  /* 0x0000000625068287 */ /* 0x000fe8000c800000 */
[----:B------:R-:W-:Y:S02]  /*58c0*/  @!UP0 UIADD3 UR4, UPT, UPT, -UR7, UR6, URZ ;  /* 0x0000000607048290 */ /* 0x000fe4000fffe1ff */
[----:B------:R-:W-:Y:S02]  /*58d0*/  @!UP0 UIADD3 UR6, UPT, UPT, UR7, -UR6, URZ ;  /* 0x8000000607068290 */ /* 0x000fe4000fffe0ff */
[----:B------:R-:W-:Y:S02]  /*58e0*/  @!UP0 UIMAD UR38, UR4, UR5, UR38 ;  /* 0x00000005042682a4 */ /* 0x000fe4000f8e0226 */
[----:B------:R-:W-:Y:S01]  /*58f0*/  @!UP0 UIMAD UR37, UR6, UR14, UR37 ;  /* 0x0000000e062582a4 */ /* 0x000fe2000f8e0225 */
[----:B------:R-:W-:Y:S11]  /*5900*/  @!P0 BRA `(.L_x_92) ;  /* 0x00000000007c8947 */ /* 0x000ff60003800000 */
[----:B------:R-:W2:Y:S01]  /*5910*/  LDCU.64 UR8, c[0x4][0x80] ;  /* 0x01001000ff0877ac */ /* 0x000ea20008000a00 */
[----:B------:R-:W-:Y:S01]  /*5920*/  MOV R2, 0x0 ;  /* 0x0000000000027802 */ /* 0x000fe20000000f00 */
[----:B------:R-:W-:Y:S02]  /*5930*/  HFMA2 R12, -RZ, RZ, 0, 5.9604644775390625e-08 ;  /* 0x00000001ff0c7431 */ /* 0x000fe400000001ff */
[----:B------:R-:W-:Y:S01]  /*5940*/  IMAD.MOV.U32 R8, RZ, RZ, 0x70 ;  /* 0x00000070ff087424 */ /* 0x000fe200078e00ff */
[----:B------:R3:W4:Y:S01]  /*5950*/  LDC.64 R14, c[0x4][R2] ;  /* 0x01000000020e7b82 */ /* 0x0007220000000a00 */
[----:B------:R-:W1:Y:S01]  /*5960*/  LDCU.64 UR6, c[0x4][0x88] ;  /* 0x01001100ff0677ac */ /* 0x000e620008000a00 */
[----:B------:R-:W-:Y:S01]  /*5970*/  IMAD.MOV.U32 R13, RZ, RZ, RZ ;  /* 0x000000ffff0d7224 */ /* 0x000fe200078e00ff */
[----:B------:R-:W1:Y:S01]  /*5980*/  LDCU.64 UR4, c[0x4][0x8] ;  /* 0x01000100ff0477ac */ /* 0x000e620008000a00 */
[----:B--2---:R-:W-:Y:S01]  /*5990*/  MOV R5, UR9 ;  /* 0x0000000900057c02 */ /* 0x004fe20008000f00 */
[----:B------:R-:W-:Y:S01]  /*59a0*/  IMAD.U32 R4, RZ, RZ, UR8 ;  /* 0x00000008ff047e24 */ /* 0x000fe2000f8e00ff */
[----:B-1----:R-:W-:Y:S01]  /*59b0*/  MOV R7, UR7 ;  /* 0x0000000700077c02 */ /* 0x002fe20008000f00 */
[----:B------:R-:W-:Y:S01]  /*59c0*/  IMAD.U32 R6, RZ, RZ, UR6 ;  /* 0x00000006ff067e24 */ /* 0x000fe2000f8e00ff */
[----:B------:R-:W-:Y:S01]  /*59d0*/  MOV R11, UR5 ;  /* 0x00000005000b7c02 */ /* 0x000fe20008000f00 */
[----:B------:R-:W-:Y:S02]  /*59e0*/  IMAD.U32 R10, RZ, RZ, UR4 ;  /* 0x00000004ff0a7e24 */ /* 0x000fe4000f8e00ff */
[----:B------:R-:W-:Y:S07]  /*59f0*/  LEPC R20, `(.L_x_93) ;  /* 0x000000001014794e */ /* 0x000fee0000000000 */
[----:B---345:R-:W-:Y:S05]  /*5a00*/  CALL.ABS.NOINC R14 ;  /* 0x000000000e007343 */ /* 0x038fea0003c00000 */
.L_x_93:
[----:B------:R-:W1:Y:S01]  /*5a10*/  LDCU.64 UR8, c[0x4][0x80] ;  /* 0x01001000ff0877ac */ /* 0x000e620008000a00 */
[----:B------:R-:W2:Y:S01]  /*5a20*/  LDC.64 R2, c[0x4][R2] ;  /* 0x0100000002027b82 */ /* 0x000ea20000000a00 */
[----:B------:R-:W-:Y:S02]  /*5a30*/  HFMA2 R12, -RZ, RZ, 0, 5.9604644775390625e-08 ;  /* 0x00000001ff0c7431 */ /* 0x000fe400000001ff */
[----:B------:R-:W-:Y:S02]  /*5a40*/  IMAD.MOV.U32 R8, RZ, RZ, 0x70 ;  /* 0x00000070ff087424 */ /* 0x000fe400078e00ff */
[----:B------:R-:W-:Y:S01]  /*5a50*/  IMAD.MOV.U32 R13, RZ, RZ, RZ ;  /* 0x000000ffff0d7224 */ /* 0x000fe200078e00ff */
[----:B------:R-:W3:Y:S01]  /*5a60*/  LDCU.64 UR6, c[0x4][0x88] ;  /* 0x01001100ff0677ac */ /* 0x000ee20008000a00 */
[----:B------:R-:W4:Y:S01]  /*5a70*/  LDCU.64 UR4, c[0x4][0x8] ;  /* 0x01000100ff0477ac */ /* 0x000f220008000a00 */
[----:B-1----:R-:W-:Y:S02]  /*5a80*/  MOV R4, UR8 ;  /* 0x0000000800047c02 */ /* 0x002fe40008000f00 */
[----:B------:R-:W-:Y:S02]  /*5a90*/  MOV R5, UR9 ;  /* 0x0000000900057c02 */ /* 0x000fe40008000f00 */
[----:B---3--:R-:W-:Y:S01]  /*5aa0*/  MOV R7, UR7 ;  /* 0x0000000700077c02 */ /* 0x008fe20008000f00 */
[----:B------:R-:W-:Y:S01]  /*5ab0*/  IMAD.U32 R6, RZ, RZ, UR6 ;  /* 0x00000006ff067e24 */ /* 0x000fe2000f8e00ff */
[----:B----4-:R-:W-:Y:S01]  /*5ac0*/  MOV R11, UR5 ;  /* 0x00000005000b7c02 */ /* 0x010fe20008000f00 */
[----:B------:R-:W-:Y:S02]  /*5ad0*/  IMAD.U32 R10, RZ, RZ, UR4 ;  /* 0x00000004ff0a7e24 */ /* 0x000fe4000f8e00ff */
[----:B------:R-:W-:Y:S07]  /*5ae0*/  LEPC R20, `(.L_x_92) ;  /* 0x000000001014794e */ /* 0x000fee0000000000 */
[----:B--2---:R-:W-:Y:S05]  /*5af0*/  CALL.ABS.NOINC R2 ;  /* 0x0000000002007343 */ /* 0x004fea0003c00000 */
.L_x_92:
[----:B------:R-:W-:Y:S05]  /*5b00*/  BSYNC.RECONVERGENT B6 ;  /* 0x0000000000067941 */ /* 0x000fea0003800200 */
.L_x_91:
[----:B------:R-:W-:Y:S01]  /*5b10*/  R2UR UR4, R49 ;  /* 0x00000000310472ca */ /* 0x000fe200000e0000 */
[----:B------:R-:W-:Y:S01]  /*5b20*/  UISETP.NE.U32.AND UP0, UPT, UR62, URZ, UPT ;  /* 0x000000ff3e00728c */ /* 0x000fe2000bf05070 */
[----:B------:R-:W-:Y:S02]  /*5b30*/  ISETP.NE.U32.AND P4, PT, R42, RZ, PT ;  /* 0x000000ff2a00720c */ /* 0x000fe40003f85070 */
[----:B------:R-:W-:Y:S01]  /*5b40*/  ISETP.NE.U32.AND P2, PT, RZ, UR56, PT ;  /* 0x00000038ff007c0c */ /* 0x000fe2000bf45070 */
[----:B------:R-:W-:Y:S01]  /*5b50*/  UISETP.NE.AND.EX UP1, UPT, UR63, URZ, UPT, UP0 ;  /* 0x000000ff3f00728c */ /* 0x000fe2000bf25300 */
[----:B------:R-:W-:Y:S01]  /*5b60*/  ISETP.NE.AND.EX P4, PT, R43, RZ, PT, P4 ;  /* 0x000000ff2b00720c */ /* 0x000fe20003f85340 */
[----:B------:R-:W-:Y:S01]  /*5b70*/  UPLOP3.LUT UP0, UPT, UPT, UPT, UPT, 0x40, 0x4 ;  /* 0x000000000004789c */ /* 0x000fe20003f0e870 */
[----:B------:R-:W-:Y:S05]  /*5b80*/  ISETP.NE.AND.EX P2, PT, RZ, UR57, PT, P2 ;  /* 0x00000039ff007c0c */ /* 0x000fea000bf45320 */
[----:B------:R-:W-:Y:S06]  /*5b90*/  UISETP.NE.AND UP2, UPT, UR4, URZ, UPT ;  /* 0x000000ff0400728c */ /* 0x000fec000bf45270 */
[----:B------:R-:W-:Y:S05]  /*5ba0*/  PLOP3.LUT P1, PT, PT, PT, UP2, 0x80, 0x8 ;  /* 0x000000000008781c */ /* 0x000fea0003f2f028 */
[----:B------:R-:W-:Y:S06]  /*5bb0*/  @UP2 UPLOP3.LUT UP0, UPT, UPT, UPT, UP1, 0x80, 0x8 ;  /* 0x000000000008289c */ /* 0x000fec0003f0f010 */
[----:B------:R-:W-:Y:S01]  /*5bc0*/  PLOP3.LUT P0, PT, PT, PT, UP0, 0x80, 0x8 ;  /* 0x000000000008781c */ /* 0x000fe20003f0f008 */
[----:B------:R-:W-:Y:S01]  /*5bd0*/  @!UPT UIADD3 URZ, UPT, UPT, URZ, URZ, URZ ;  /* 0x000000fffffff290 */ /* 0x000fe2000fffe0ff */
[----:B------:R-:W-:Y:S11]  /*5be0*/  BRA.U !UP1, `(.L_x_94) ;  /* 0x00000001093c7547 */ /* 0x000ff6000b800000 */
[----:B------:R-:W-:Y:S01]  /*5bf0*/  UISETP.NE.U32.AND UP0, UPT, UR56, URZ, UPT ;  /* 0x000000ff3800728c */ /* 0x000fe2000bf05070 */
[----:B-1----:R-:W-:Y:S01]  /*5c00*/  HFMA2 R0, -RZ, RZ, 0, 5.9604644775390625e-08 ;  /* 0x00000001ff007431 */ /* 0x002fe200000001ff */
[----:B------:R-:W1:Y:S01]  /*5c10*/  LDCU.64 UR8, c[0x0][0x358] ;  /* 0x00006b00ff0877ac */ /* 0x000e620008000a00 */
[----:B------:R-:W-:Y:S01]  /*5c20*/  IMAD.MOV.U32 R45, RZ, RZ, 0x1 ;  /* 0x00000001ff2d7424 */ /* 0x000fe200078e00ff */
[----:B------:R-:W-:Y:S06]  /*5c30*/  UISETP.NE.AND.EX UP0, UPT, UR57, URZ, UPT, UP0 ;  /* 0x000000ff3900728c */ /* 0x000fec000bf05300 */
        /* <DEDUP_REMOVED lines=9> */
[----:B--23--:R-:W-:Y:S02]  /*5cd0*/  @!P3 IMAD.U32 R27, RZ, RZ, UR4 ;  /* 0x00000004ff1bbe24 */ /* 0x00cfe4000f8e00ff */
.L_x_94:
[----:B------:R-:W-:Y:S05]  /*5ce0*/  @!P4 BRA `(.L_x_95) ;  /* 0x000000000024c947 */ /* 0x000fea0003800000 */
[----:B------:R-:W-:Y:S01]  /*5cf0*/  ISETP.NE.U32.AND P3, PT, R40, RZ, PT ;  /* 0x000000ff2800720c */ /* 0x000fe20003f65070 */
[----:B------:R-:W2:Y:S03]  /*5d00*/  LDCU.64 UR4, c[0x0][0x358] ;  /* 0x00006b00ff0477ac */ /* 0x000ea60008000a00 */
[----:B------:R-:W-:Y:S11]  /*5d10*/  ISETP.NE.AND.EX P3, PT, R41, RZ, PT, P3 ;  /* 0x000000ff2900720c */ /* 0x000ff60003f65330 */
[----:B------:R-:W-:Y:S02]  /*5d20*/  @!UPT UIADD3 URZ, UPT, UPT, URZ, URZ, URZ ;  /* 0x000000fffffff290 */ /* 0x000fe4000fffe0ff */
[----:B------:R-:W3:Y:S01]  /*5d30*/  @P3 LDC.64 R2, c[0x0][0x8a8] ;  /* 0x00022a00ff023b82 */ /* 0x000ee20000000a00 */
[----:B-1----:R-:W-:Y:S04]  /*5d40*/  @P3 IMAD R0, R42, UR36, RZ ;  /* 0x000000242a003c24 */ /* 0x002fe8000f8e02ff */
[----:B---3--:R-:W-:Y:S05]  /*5d50*/  @P3 IMAD.WIDE R2, R0, 0x4, R2 ;  /* 0x0000000400023825 */ /* 0x008fea00078e0202 */
[----:B--2--5:R2:W5:Y:S02]  /*5d60*/  @P3 LDG.E R24, desc[UR4][R2.64] ;  /* 0x0000000402183981 */ /* 0x024564000c1e1900 */
[----:B--2---:R-:W3:Y:S02]  /*5d70*/  @!P3 LDC R24, c[0x0][0x8a0] ;  /* 0x00022800ff18bb82 */ /* 0x004ee40000000800 */
.L_x_95:
[----:B-----5:R-:W-:Y:S01]  /*5d80*/  FSETP.NEU.AND P3, PT, R27, RZ, PT ;  /* 0x000000ff1b00720b */ /* 0x020fe20003f6d000 */
[----:B------:R-:W-:Y:S01]  /*5d90*/  IMAD.SHL.U32 R62, R44, 0x2, RZ ;  /* 0x000000022c3e7824 */ /* 0x000fe200078e00ff */
[----:B------:R-:W-:Y:S01]  /*5da0*/  SEL R4, RZ, 0xffffffff, P2 ;  /* 0xffffffffff047807 */ /* 0x000fe20001000000 */
[----:B------:R-:W-:Y:S01]  /*5db0*/  BSSY B1, `(.L_x_96) ;  /* 0x0000036000017945 */ /* 0x000fe20003800000 */
[----:B------:R-:W-:Y:S01]  /*5dc0*/  @P1 LOP3.LUT P2, RZ, R45, 0xff, RZ, 0xc0, !PT ;  /* 0x000000ff2dff1812 */ /* 0x000fe2000784c0ff */
[----:B------:R-:W-:Y:S01]  /*5dd0*/  VIADD R60, R62, UR44 ;  /* 0x0000002c3e3c7c36 */ /* 0x000fe20008000000 */
[----:B-1----:R-:W-:Y:S01]  /*5de0*/  @P1 SEL R0, RZ, 0xffffffff, P3 ;  /* 0xffffffffff001807 */ /* 0x002fe20001800000 */
[----:B------:R-:W-:Y:S01]  /*5df0*/  IMAD.MOV.U32 R63, RZ, RZ, 0x1 ;  /* 0x00000001ff3f7424 */ /* 0x000fe200078e00ff */
[----:B------:R-:W-:Y:S01]  /*5e00*/  LOP3.LUT R55, R55, 0x1, RZ, 0x3c, !PT ;  /* 0x0000000137377812 */ /* 0x000fe200078e3cff */
[----:B------:R-:W-:Y:S01]  /*5e10*/  IMAD.MOV.U32 R61, RZ, RZ, RZ ;  /* 0x000000ffff3d7224 */ /* 0x000fe200078e00ff */
[----:B------:R-:W-:Y:S02]  /*5e20*/  @P0 SEL R0, R4, R0, !P2 ;  /* 0x0000000004000207 */ /* 0x000fe40005000000 */
[----:B------:R-:W-:Y:S02]  /*5e30*/  CS2R R38, SRZ ;  /* 0x0000000000267805 */ /* 0x000fe4000001ff00 */
[----:B------:R-:W-:Y:S02]  /*5e40*/  LEA R26, R22, UR44, 0x3 ;  /* 0x0000002c161a7c11 */ /* 0x000fe4000f8e18ff */
[----:B------:R-:W-:Y:S02]  /*5e50*/  CS2R R36, SRZ ;  /* 0x0000000000247805 */ /* 0x000fe4000001ff00 */
[----:B------:R-:W-:Y:S02]  /*5e60*/  @P1 LOP3.LUT R0, R0, 0x1, RZ, 0xc0, !PT ;  /* 0x0000000100001812 */ /* 0x000fe400078ec0ff */
[----:B------:R-:W-:Y:S02]  /*5e70*/  CS2R R30, SRZ ;  /* 0x00000000001e7805 */ /* 0x000fe4000001ff00 */
[----:B------:R-:W-:Y:S02]  /*5e80*/  SHF.L.U32 R2, R54, 0x1f, RZ ;  /* 0x0000001f36027819 */ /* 0x000fe400000006ff */
[----:B------:R-:W-:Y:S02]  /*5e90*/  CS2R R28, SRZ ;  /* 0x00000000001c7805 */ /* 0x000fe4000001ff00 */
[----:B------:R-:W-:Y:S01]  /*5ea0*/  ISETP.NE.U32.OR P5, PT, R0, 0x1, !P1 ;  /* 0x000000010000780c */ /* 0x000fe20004fa5470 */
[----:B------:R-:W-:Y:S01]  /*5eb0*/  IMAD.IADD R59, R56, 0x1, R60 ;  /* 0x00000001383b7824 */ /* 0x000fe200078e023c */
[----:B------:R-:W-:Y:S02]  /*5ec0*/  PLOP3.LUT P2, PT, PT, PT, UP1, 0x80, 0x8 ;  /* 0x000000000008781c */ /* 0x000fe40003f4f018 */
[----:B------:R-:W-:Y:S02]  /*5ed0*/  LEA.HI R25, R22, R22, RZ, 0x1 ;  /* 0x0000001616197211 */ /* 0x000fe400078f08ff */
[----:B------:R-:W-:Y:S02]  /*5ee0*/  LOP3.LUT P4, R51, R45, 0xff, RZ, 0xc0, !PT ;  /* 0x000000ff2d337812 */ /* 0x000fe4000788c0ff */
[----:B------:R-:W-:Y:S02]  /*5ef0*/  SEL R3, RZ, 0xffffffff, P3 ;  /* 0xffffffffff037807 */ /* 0x000fe40001800000 */
[----:B------:R-:W-:Y:S03]  /*5f00*/  P2R R58, PR, RZ, 0x20 ;  /* 0x00000020ff3a7803 */ /* 0x000fe60000000000 */
[----:B------:R-:W-:Y:S02]  /*5f10*/  @P5 SHF.L.U32 R0, R55, 0x1f, RZ ;  /* 0x0000001f37005819 */ /* 0x000fe400000006ff */
[----:B------:R-:W-:Y:S02]  /*5f20*/  @P2 SEL R3, R4, R3, !P4 ;  /* 0x0000000304032207 */ /* 0x000fe40006000000 */
[----:B------:R1:W2:Y:S02]  /*5f30*/  @P5 SYNCS.PHASECHK.TRANS64.TRYWAIT P1, [UR44+0x30], R0 ;  /* 0x00003000ff0055a7 */ /* 0x0002a4000802112c */
[----:B------:R-:W-:Y:S04]  /*5f40*/  LOP3.LUT R3, R3, 0x1, RZ, 0xc0, !PT ;  /* 0x0000000103037812 */ /* 0x000fe800078ec0ff */
[----:B------:R-:W-:Y:S04]  /*5f50*/  ISETP.NE.U32.AND P2, PT, R3, 0x1, PT ;  /* 0x000000010300780c */ /* 0x000fe80003f45070 */
[----:B------:R-:W-:Y:S01]  /*5f60*/  P2R R64, PR, RZ, 0x4 ;  /* 0x00000004ff407803 */ /* 0x000fe20000000000 */
[----:B------:R4:W3:Y:S01]  /*5f70*/  SYNCS.PHASECHK.TRANS64.TRYWAIT P0, [R26+URZ+0xa0], R2 ;  /* 0x0000a0021a0075a7 */ /* 0x0008e200080011ff */
[C---:B-1----:R-:W-:Y:S01]  /*5f80*/  IMAD.SHL.U32 R0, R25.reuse, 0x40, RZ ;  /* 0x0000004019007824 */ /* 0x042fe200078e00ff */
[----:B------:R-:W-:Y:S04]  /*5f90*/  LOP3.LUT R25, R25, 0xffe, RZ, 0xc0, !PT ;  /* 0x00000ffe19197812 */ /* 0x000fe800078ec0ff */
[----:B------:R-:W-:Y:S01]  /*5fa0*/  LOP3.LUT R0, R0, 0xffffff80, RZ, 0xc0, !PT ;  /* 0xffffff8000007812 */ /* 0x000fe200078ec0ff */
[----:B------:R-:W-:Y:S04]  /*5fb0*/  IMAD.IADD R25, R22, 0x1, -R25 ;  /* 0x0000000116197824 */ /* 0x000fe800078e0a19 */
[----:B------:R-:W-:Y:S04]  /*5fc0*/  IMAD.IADD R0, R23, 0x1, R0 ;  /* 0x0000000117007824 */ /* 0x000fe800078e0200 */
[----:B------:R-:W-:Y:S01]  /*5fd0*/  IMAD R25, R25, 0x100000, R0 ;  /* 0x0010000019197824 */ /* 0x000fe200078e0200 */
[----:B--2---:R-:W-:Y:S01]  /*5fe0*/  @P5 SEL R63, RZ, 0x1, !P1 ;  /* 0x00000001ff3f5807 */ /* 0x004fe20004800000 */
[----:B----4-:R-:W-:Y:S06]  /*5ff0*/  @!P5 BRA `(.L_x_97) ;  /* 0x000000000044d947 */ /* 0x010fec0003800000 */
[----:B------:R-:W-:Y:S01]  /*6000*/  IMAD.MOV.U32 R38, RZ, RZ, RZ ;  /* 0x000000ffff267224 */ /* 0x000fe200078e00ff */
[----:B------:R-:W-:Y:S01]  /*6010*/  ISETP.NE.AND P1, PT, R63, RZ, PT ;  /* 0x000000ff3f00720c */ /* 0x000fe20003f25270 */
[----:B------:R-:W-:Y:S01]  /*6020*/  BSSY B0, `(.L_x_98) ;  /* 0x0000008000007945 */ /* 0x000fe20003800000 */
[----:B------:R-:W-:Y:S02]  /*6030*/  CS2R R30, SRZ ;  /* 0x00000000001e7805 */ /* 0x000fe4000001ff00 */
[----:B------:R-:W-:Y:S02]  /*6040*/  CS2R R28, SRZ ;  /* 0x00000000001c7805 */ /* 0x000fe4000001ff00 */
[----:B------:R-:W-:Y:S07]  /*6050*/  CS2R R36, SRZ ;  /* 0x0000000000247805 */ /* 0x000fee000001ff00 */
[----:B------:R-:W-:Y:S05]  /*6060*/  @P1 BRA `(.L_x_99) ;  /* 0x00000000000c1947 */ /* 0x000fea0003800000 */
[----:B------:R-:W-:Y:S04]  /*6070*/  SHF.L.U32 R3, R55, 0x1f, RZ ;  /* 0x0000001f37037819 */ /* 0x000fe800000006ff */
[----:B------:R-:W1:Y:S02]  /*6080*/  SYNCS.PHASECHK.TRANS64.TRYWAIT P1, [UR44+0x30], R3 ;  /* 0x00003003ff0075a7 */ /* 0x000e64000802112c */
[----:B-1----:R-:W-:Y:S05]  /*6090*/  @!P1 BRA `(.L_x_100) ;  /* 0x0000002c009c9947 */ /* 0x002fea0003800000 */
.L_x_99:
[----:B------:R-:W-:Y:S05]  /*60a0*/  BSYNC B0 ;  /* 0x0000000000007941 */ /* 0x000fea0003800000 */
.L_x_98:
[----:B------:R-:W-:Y:S01]  /*60b0*/  ISETP.NE.AND P1, PT, R64, RZ, PT ;  /* 0x000000ff4000720c */ /* 0x000fe20003f25270 */
[----:B------:R-:W-:Y:S11]  /*60c0*/  HFMA2 R61, -RZ, RZ, 0, 5.9604644775390625e-08 ;  /* 0x00000001ff3d7431 */ /* 0x000ff600000001ff */
[----:B------:R-:W-:Y:S01]  /*60d0*/  @!UPT UIADD3 URZ, UPT, UPT, URZ, URZ, URZ ;  /* 0x000000fffffff290 */ /* 0x000fe2000fffe0ff */
[----:B------:R-:W-:Y:S05]  /*60e0*/  @P1 WARPSYNC.ALL ;  /* 0x0000000000001948 */ /* 0x000fea0003800000 */
[----:B------:R2:W4:Y:S04]  /*60f0*/  @P1 LDSM.16.M88.4 R28, [R62+UR44+0x200] ;  /* 0x0002002c3e1c183b */ /* 0x0005280008000200 */
[----:B------:R2:W1:Y:S02]  /*6100*/  @P1 LDSM.16.M88.4 R36, [R59+0x200] ;  /* 0x000200003b24183b */ /* 0x0004640000000200 */
.L_x_97:
[----:B------:R-:W-:Y:S05]  /*6110*/  BSYNC B1 ;  /* 0x0000000000017941 */ /* 0x000fea0003800000 */
.L_x_96:
[----:B-1----:R-:W-:Y:S04]  /*6120*/  SHF.R.U32.HI R0, RZ, 0x15, R25 ;  /* 0x00000015ff007819 */ /* 0x002fe80000011619 */
[----:B------:R-:W-:Y:S01]  /*6130*/  LOP3.LUT P1, RZ, R0, 0x3, R46, 0x48, !PT ;  /* 0x0000000300ff7812 */ /* 0x000fe2000782482e */
[----:B------:R-:W-:Y:S01]  /*6140*/  @!UPT UIADD3 URZ, UPT, UPT, URZ, URZ, URZ ;  /* 0x000000fffffff290 */ /* 0x000fe2000fffe0ff */
[----:B---3--:R-:W-:Y:S11]  /*6150*/  @P0 BRA `(.L_x_101) ;  /* 0x0000000000080947 */ /* 0x008ff60003800000 */
[----:B------:R-:W1:Y:S02]  /*6160*/  SYNCS.PHASECHK.TRANS64.TRYWAIT P0, [R26+URZ+0xa0], R2 ;  /* 0x0000a0021a0075a7 */ /* 0x000e6400080011ff */
[----:B-1----:R-:W-:Y:S05]  /*6170*/  @!P0 BRA `(.L_x_102) ;  /* 0x0000002c007c8947 */ /* 0x002fea0003800000 */
.L_x_101:
[----:B------:R-:W-:Y:S05]  /*6180*/  @!P1 BRA `(.L_x_103) ;  /* 0x0000000000409947 */ /* 0x000fea0003800000 */
[----:B------:R-:W3:Y:S01]  /*6190*/  LDCU.64 UR8, c[0x4][0x70] ;  /* 0x01000e00ff0877ac */ /* 0x000ee20008000a00 */
[----:B------:R-:W-:Y:S01]  /*61a0*/  MOV R3, 0x0 ;  /* 0x0000000000037802 */ /* 0x000fe20000000f00 */
[----:B------:R-:W-:Y:S02]  /*61b0*/  HFMA2 R12, -RZ, RZ, 0, 5.9604644775390625e-08 ;  /* 0x00000001ff0c7431 */ /* 0x000fe400000001ff */
[----:B------:R-:W-:Y:S02]  /*61c0*/  IMAD.MOV.U32 R8, RZ, RZ, 0x192 ;  /* 0x00000192ff087424 */ /* 0x000fe400078e00ff */
[----:B------:R-:W-:Y:S01]  /*61d0*/  IMAD.MOV.U32 R13, RZ, RZ, RZ ;  /* 0x000000ffff0d7224 */ /* 0x000fe200078e00ff */
[----:B------:R-:W5:Y:S01]  /*61e0*/  LDCU.64 UR6, c[0x4][0x78] ;  /* 0x01000f00ff0677ac */ /* 0x000f620008000a00 */
[----:B-1----:R-:W1:Y:S01]  /*61f0*/  LDC.64 R2, c[0x4][R3] ;  /* 0x0100000003027b82 */ /* 0x002e620000000a00 */
[----:B------:R-:W2:Y:S01]  /*6200*/  LDCU.64 UR4, c[0x4][0x10] ;  /* 0x01000200ff0477ac */ /* 0x000ea20008000a00 */
[----:B---3--:R-:W-:Y:S01]  /*6210*/  MOV R5, UR9 ;  /* 0x0000000900057c02 */ /* 0x008fe20008000f00 */
[----:B------:R-:W-:Y:S01]  /*6220*/  IMAD.U32 R4, RZ, RZ, UR8 ;  /* 0x00000008ff047e24 */ /* 0x000fe2000f8e00ff */
[----:B-----5:R-:W-:Y:S01]  /*6230*/  MOV R7, UR7 ;  /* 0x0000000700077c02 */ /* 0x020fe20008000f00 */
[----:B------:R-:W-:Y:S01]  /*6240*/  IMAD.U32 R6, RZ, RZ, UR6 ;  /* 0x00000006ff067e24 */ /* 0x000fe2000f8e00ff */
[----:B--2---:R-:W-:Y:S01]  /*6250*/  MOV R11, UR5 ;  /* 0x00000005000b7c02 */ /* 0x004fe20008000f00 */
[----:B------:R-:W-:Y:S02]  /*6260*/  IMAD.U32 R10, RZ, RZ, UR4 ;  /* 0x00000004ff0a7e24 */ /* 0x000fe4000f8e00ff */
[----:B------:R-:W-:Y:S07]  /*6270*/  LEPC R20, `(.L_x_103) ;  /* 0x000000001014794e */ /* 0x000fee0000000000 */
[----:B-1--4-:R-:W-:Y:S05]  /*6280*/  CALL.ABS.NOINC R2 ;  /* 0x0000000002007343 */ /* 0x012fea0003c00000 */
.L_x_103:
[----:B------:R-:W-:Y:S05]  /*6290*/  WARPSYNC.ALL ;  /* 0x0000000000007948 */ /* 0x000fea0003800000 */
[----:B------:R-:W-:Y:S01]  /*62a0*/  R2UR UR4, R25 ;  /* 0x00000000190472ca */ /* 0x000fe200000e0000 */
[--C-:B----4-:R-:W-:Y:S01]  /*62b0*/  HADD2.F32 R3, -RZ, R28.reuse.H0_H0 ;  /* 0x2000001cff037230 */ /* 0x110fe20000004100 */
[----:B------:R-:W-:Y:S01]  /*62c0*/  ISETP.NE.AND P0, PT, R57, RZ, PT ;  /* 0x000000ff3900720c */ /* 0x000fe20003f05270 */
[--C-:B------:R-:W-:Y:S01]  /*62d0*/  HADD2.F32 R20, -RZ, R29.reuse.H0_H0 ;  /* 0x2000001dff147230 */ /* 0x100fe20000004100 */
[----:B------:R-:W-:Y:S01]  /*62e0*/  BSSY.RECONVERGENT B0, `(.L_x_104) ;  /* 0x000004c000007945 */ /* 0x000fe20003800200 */
[----:B------:R-:W-:Y:S08]  /*62f0*/  HADD2.F32 R21, -RZ, R29.H1_H1 ;  /* 0x3000001dff157230 */ /* 0x000ff00000004100 */
[----:B------:R-:W3:Y:S02]  /*6300*/  LDTM.16dp256bit.x4 R4, tmem[UR4] ;  /* 0x00000004000479ee */ /* 0x000ee40008120000 */
[C---:B---3--:R-:W-:Y:S01]  /*6310*/  FMUL R0, R24.reuse, R4 ;  /* 0x0000000418007220 */ /* 0x048fe20000400000 */
[----:B------:R-:W-:Y:S02]  /*6320*/  HADD2.F32 R4, -RZ, R28.H1_H1 ;  /* 0x3000001cff047230 */ /* 0x000fe40000004100 */
[C---:B-1----:R-:W-:Y:S01]  /*6330*/  FMUL R2, R24.reuse, R5 ;  /* 0x0000000518027220 */ /* 0x042fe20000400000 */
[C---:B------:R-:W-:Y:S01]  /*6340*/  FMUL R7, R24.reuse, R7 ;  /* 0x0000000718077220 */ /* 0x040fe20000400000 */
[C---:B------:R-:W-:Y:S01]  /*6350*/  FFMA R0, R27.reuse, R3, R0 ;  /* 0x000000031b007223 */ /* 0x040fe20000000000 */
[C---:B------:R-:W-:Y:S01]  /*6360*/  FMUL R3, R24.reuse, R6 ;  /* 0x0000000618037220 */ /* 0x040fe20000400000 */
[C---:B------:R-:W-:Y:S01]  /*6370*/  FFMA R2, R27.reuse, R4, R2 ;  /* 0x000000041b027223 */ /* 0x040fe20000000002 */
[C---:B------:R-:W-:Y:S01]  /*6380*/  FMUL R4, R24.reuse, R8 ;  /* 0x0000000818047220 */ /* 0x040fe20000400000 */
[C---:B------:R-:W-:Y:S01]  /*6390*/  FMUL R8, R24.reuse, R12 ;  /* 0x0000000c18087220 */ /* 0x040fe20000400000 */
[C---:B------:R-:W-:Y:S01]  /*63a0*/  FFMA R3, R27.reuse, R20, R3 ;  /* 0x000000141b037223 */ /* 0x040fe20000000003 */
[----:B------:R-:W-:Y:S01]  /*63b0*/  FMUL R12, R24, R16 ;  /* 0x00000010180c7220 */ /* 0x000fe20000400000 */
[--C-:B------:R-:W-:Y:S01]  /*63c0*/  HADD2.F32 R16, -RZ, R30.reuse.H0_H0 ;  /* 0x2000001eff107230 */ /* 0x100fe20000004100 */
[----:B------:R-:W-:Y:S01]  /*63d0*/  F2FP.F16.F32.PACK_AB R32, R2, R0 ;  /* 0x000000000220723e */ /* 0x000fe200000000ff */
[----:B------:R-:W-:Y:S02]  /*63e0*/  HADD2.F32 R0, -RZ, R30.H1_H1 ;  /* 0x3000001eff007230 */ /* 0x000fe40000004100 */
[C---:B------:R-:W-:Y:S01]  /*63f0*/  FFMA R7, R27.reuse, R21, R7 ;  /* 0x000000151b077223 */ /* 0x040fe20000000007 */
[C---:B------:R-:W-:Y:S01]  /*6400*/  FMUL R5, R24.reuse, R9 ;  /* 0x0000000918057220 */ /* 0x040fe20000400000 */
[--C-:B------:R-:W-:Y:S02]  /*6410*/  HADD2.F32 R2, -RZ, R31.reuse.H0_H0 ;  /* 0x2000001fff027230 */ /* 0x100fe40000004100 */
[C---:B------:R-:W-:Y:S01]  /*6420*/  FFMA R4, R27.reuse, R16, R4 ;  /* 0x000000101b047223 */ /* 0x040fe20000000004 */
[C---:B------:R-:W-:Y:S01]  /*6430*/  FMUL R6, R24.reuse, R10 ;  /* 0x0000000a18067220 */ /* 0x040fe20000400000 */
[C---:B------:R-:W-:Y:S01]  /*6440*/  FFMA R5, R27.reuse, R0, R5 ;  /* 0x000000001b057223 */ /* 0x040fe20000000005 */
[----:B------:R-:W-:Y:S02]  /*6450*/  HADD2.F32 R16, -RZ, R31.H1_H1 ;  /* 0x3000001fff107230 */ /* 0x000fe40000004100 */
[C---:B------:R-:W-:Y:S01]  /*6460*/  FMUL R11, R24.reuse, R11 ;  /* 0x0000000b180b7220 */ /* 0x040fe20000400000 */
[----:B------:R-:W-:Y:S01]  /*6470*/  FFMA R6, R27, R2, R6 ;  /* 0x000000021b067223 */ /* 0x000fe20000000006 */
[--C-:B------:R-:W-:Y:S01]  /*6480*/  HADD2.F32 R0, -RZ, R36.reuse.H0_H0 ;  /* 0x20000024ff007230 */ /* 0x100fe20000004100 */
[----:B------:R-:W-:Y:S01]  /*6490*/  F2FP.F16.F32.PACK_AB R33, R7, R3 ;  /* 0x000000030721723e */ /* 0x000fe200000000ff */
[----:B------:R-:W-:Y:S02]  /*64a0*/  HADD2.F32 R2, -RZ, R36.H1_H1 ;  /* 0x30000024ff027230 */ /* 0x000fe40000004100 */
[C---:B------:R-:W-:Y:S01]  /*64b0*/  FMUL R9, R24.reuse, R13 ;  /* 0x0000000d18097220 */ /* 0x040fe20000400000 */
[--C-:B------:R-:W-:Y:S02]  /*64c0*/  HADD2.F32 R3, -RZ, R37.reuse.H0_H0 ;  /* 0x20000025ff037230 */ /* 0x100fe40000004100 */
[C---:B------:R-:W-:Y:S01]  /*64d0*/  FMUL R10, R24.reuse, R14 ;  /* 0x0000000e180a7220 */ /* 0x040fe20000400000 */
[C---:B------:R-:W-:Y:S01]  /*64e0*/  FFMA R11, R27.reuse, R16, R11 ;  /* 0x000000101b0b7223 */ /* 0x040fe2000000000b */
[C---:B------:R-:W-:Y:S01]  /*64f0*/  FFMA R8, R27.reuse, R0, R8 ;  /* 0x000000001b087223 */ /* 0x040fe20000000008 */
[C---:B------:R-:W-:Y:S01]  /*6500*/  FFMA R9, R27.reuse, R2, R9 ;  /* 0x000000021b097223 */ /* 0x040fe20000000009 */
[----:B------:R-:W-:Y:S02]  /*6510*/  HADD2.F32 R0, -RZ, R37.H1_H1 ;  /* 0x30000025ff007230 */ /* 0x000fe40000004100 */
[----:B------:R-:W-:Y:S01]  /*6520*/  FFMA R10, R27, R3, R10 ;  /* 0x000000031b0a7223 */ /* 0x000fe2000000000a */
[C---:B------:R-:W-:Y:S01]  /*6530*/  FMUL R15, R24.reuse, R15 ;  /* 0x0000000f180f7220 */ /* 0x040fe20000400000 */
[--C-:B------:R-:W-:Y:S01]  /*6540*/  HADD2.F32 R2, -RZ, R38.reuse.H0_H0 ;  /* 0x20000026ff027230 */ /* 0x100fe20000004100 */
[----:B------:R-:W-:Y:S01]  /*6550*/  F2FP.F16.F32.PACK_AB R34, R5, R4 ;  /* 0x000000040522723e */ /* 0x000fe200000000ff */
[----:B------:R-:W-:Y:S02]  /*6560*/  HADD2.F32 R3, -RZ, R38.H1_H1 ;  /* 0x30000026ff037230 */ /* 0x000fe40000004100 */
[C---:B------:R-:W-:Y:S01]  /*6570*/  FMUL R13, R24.reuse, R17 ;  /* 0x00000011180d7220 */ /* 0x040fe20000400000 */
[--C-:B------:R-:W-:Y:S02]  /*6580*/  HADD2.F32 R4, -RZ, R39.reuse.H0_H0 ;  /* 0x20000027ff047230 */ /* 0x100fe40000004100 */
[C---:B------:R-:W-:Y:S01]  /*6590*/  FMUL R14, R24.reuse, R18 ;  /* 0x00000012180e7220 */ /* 0x040fe20000400000 */
[----:B------:R-:W-:Y:S02]  /*65a0*/  HADD2.F32 R5, -RZ, R39.H1_H1 ;  /* 0x30000027ff057230 */ /* 0x000fe40000004100 */
[C---:B------:R-:W-:Y:S01]  /*65b0*/  FFMA R15, R27.reuse, R0, R15 ;  /* 0x000000001b0f7223 */ /* 0x040fe2000000000f */
[----:B------:R-:W-:Y:S01]  /*65c0*/  FMUL R19, R24, R19 ;  /* 0x0000001318137220 */ /* 0x000fe20000400000 */
[C---:B------:R-:W-:Y:S01]  /*65d0*/  FFMA R12, R27.reuse, R2, R12 ;  /* 0x000000021b0c7223 */ /* 0x040fe2000000000c */
[C---:B------:R-:W-:Y:S01]  /*65e0*/  FFMA R13, R27.reuse, R3, R13 ;  /* 0x000000031b0d7223 */ /* 0x040fe2000000000d */
[C---:B------:R-:W-:Y:S01]  /*65f0*/  FFMA R14, R27.reuse, R4, R14 ;  /* 0x000000041b0e7223 */ /* 0x040fe2000000000e */
[----:B------:R-:W-:Y:S01]  /*6600*/  FFMA R19, R27, R5, R19 ;  /* 0x000000051b137223 */ /* 0x000fe20000000013 */
[----:B------:R-:W-:Y:S02]  /*6610*/  F2FP.F16.F32.PACK_AB R35, R11, R6 ;  /* 0x000000060b23723e */ /* 0x000fe400000000ff */
[----:B------:R-:W-:Y:S02]  /*6620*/  F2FP.F16.F32.PACK_AB R8, R9, R8 ;  /* 0x000000080908723e */ /* 0x000fe400000000ff */
[----:B------:R-:W-:Y:S01]  /*6630*/  F2FP.F16.F32.PACK_AB R9, R15, R10 ;  /* 0x0000000a0f09723e */ /* 0x000fe200000000ff */
[----:B------:R1:W-:Y:S01]  /*6640*/  STSM.16.M88.4 [R60+0x200], R32 ;  /* 0x000200203c007844 */ /* 0x0003e20000000200 */
[----:B------:R-:W-:Y:S02]  /*6650*/  F2FP.F16.F32.PACK_AB R10, R13, R12 ;  /* 0x0000000c0d0a723e */ /* 0x000fe400000000ff */
[----:B------:R-:W-:Y:S05]  /*6660*/  F2FP.F16.F32.PACK_AB R11, R19, R14 ;  /* 0x0000000e130b723e */ /* 0x000fea00000000ff */
[----:B------:R1:W-:Y:S01]  /*6670*/  STSM.16.M88.4 [R59+0x200], R8 ;  /* 0x000200083b007844 */ /* 0x0003e20000000200 */
[----:B------:R-:W-:Y:S01]  /*6680*/  @!PT LDS RZ, [RZ] ;  /* 0x00000000fffff984 */ /* 0x000fe20000000800 */
[----:B------:R-:W-:Y:S01]  /*6690*/  @!PT LDS RZ, [RZ] ;  /* 0x00000000fffff984 */ /* 0x000fe20000000800 */
[----:B------:R-:W-:Y:S01]  /*66a0*/  @!PT LDS RZ, [RZ] ;  /* 0x00000000fffff984 */ /* 0x000fe20000000800 */
[----:B------:R-:W-:Y:S01]  /*66b0*/  @!PT LDS RZ, [RZ] ;  /* 0x00000000fffff984 */ /* 0x000fe20000000800 */
[----:B------:R3:W-:Y:S07]  /*66c0*/  MEMBAR.ALL.CTA ;  /* 0x0000000000007992 */ /* 0x0007ee0000008000 */
[----:B---3--:R-:W3:Y:S02]  /*66d0*/  FENCE.VIEW.ASYNC.S ;  /* 0x00000000000073c6 */ /* 0x008ee40000000000 */
[----:B---3--:R-:W-:Y:S06]  /*66e0*/  BAR.SYNC.DEFER_BLOCKING 0x1, 0x80 ;  /* 0x0042000000007b1d */ /* 0x008fec0000010000 */
[----:B------:R-:W-:Y:S05]  /*66f0*/  @P0 BRA `(.L_x_105) ;  /* 0x0000000000280947 */ /* 0x000fea0003800000 */
[----:B------:R-:W3:Y:S01]  /*6700*/  LDCU.64 UR6, c[0x0][0x348] ;  /* 0x00006900ff0677ac */ /* 0x000ee20008000a00 */
[----:B------:R-:W-:Y:S01]  /*6710*/  UIADD3 UR4, UPT, UPT, UR44, 0x200, URZ ;  /* 0x000002002c047890 */ /* 0x000fe2000fffe0ff */
[----:B------:R-:W-:Y:S05]  /*6720*/  UMOV UR51, UR36 ;  /* 0x0000002400337c82 */ /* 0x000fea0008000000 */
[----:B------:R-:W-:Y:S04]  /*6730*/  MOV R50, UR4 ;  /* 0x0000000400327c02 */ /* 0x000fe80008000f00 */
[----:B------:R-:W-:Y:S01]  /*6740*/  R2UR UR48, R50 ;  /* 0x00000000323072ca */ /* 0x000fe200000e0000 */
[----:B---3--:R-:W-:Y:S04]  /*6750*/  UIADD3 UR4, UP0, UPT, UR6, 0x680, URZ ;  /* 0x0000068006047890 */ /* 0x008fe8000ff1e0ff */
[----:B------:R-:W-:Y:S09]  /*6760*/  UIADD3.X UR5, UPT, UPT, URZ, UR7, URZ, UP0, !UPT ;  /* 0x00000007ff057290 */ /* 0x000ff200087fe4ff */
[----:B------:R3:W-:Y:S01]  /*6770*/  UTMASTG.3D [UR48], [UR4] ;  /* 0x00000030040073b5 */ /* 0x0007e20008010000 */
[----:B------:R0:W-:Y:S01]  /*6780*/  UTMACMDFLUSH ;  /* 0x00000000000079b7 */ /* 0x0001e20000000000 */
[----:B---3--:R-:W-:Y:S04]  /*6790*/  DEPBAR.LE SB0, 0x1 ;  /* 0x000080400000791a */ /* 0x008fe80000000000 */
.L_x_105:
[----:B------:R-:W-:Y:S05]  /*67a0*/  BSYNC.RECONVERGENT B0 ;  /* 0x0000000000007941 */ /* 0x000fea0003800200 */
.L_x_104:
[----:B------:R-:W-:Y:S01]  /*67b0*/  BAR.SYNC.DEFER_BLOCKING 0x1, 0x80 ;  /* 0x0042000000007b1d */ /* 0x000fe20000010000 */
[----:B------:R-:W-:Y:S01]  /*67c0*/  ISETP.NE.AND P1, PT, R58, RZ, PT ;  /* 0x000000ff3a00720c */ /* 0x000fe20003f25270 */
[----:B------:R-:W-:Y:S01]  /*67d0*/  UISETP.NE.AND UP0, UPT, UR47, URZ, UPT ;  /* 0x000000ff2f00728c */ /* 0x000fe2000bf05270 */
[----:B------:R-:W-:Y:S11]  /*67e0*/  LEA R4, R61, UR44, 0x3 ;  /* 0x0000002c3d047c11 */ /* 0x000ff6000f8e18ff */
[----:B------:R-:W-:Y:S01]  /*67f0*/  @P1 SHF.L.U32 R3, R55, 0x1f, RZ ;  /* 0x0000001f37031819 */ /* 0x000fe200000006ff */
[----:B------:R-:W-:Y:S06]  /*6800*/  BRA.U !UP0, `(.L_x_106) ;  /* 0x0000000108247547 */ /* 0x000fec000b800000 */
[----:B------:R-:W3:Y:S01]  /*6810*/  S2R R0, SR_CgaCtaId ;  /* 0x0000000000007919 */ /* 0x000ee20000008800 */
[----:B------:R-:W-:Y:S01]  /*6820*/  IMAD.U32 R2, RZ, RZ, UR46 ;  /* 0x0000002eff027e24 */ /* 0x000fe2000f8e00ff */
[----:B------:R-:W-:Y:S04]  /*6830*/  UIADD3 UR4, UPT, UPT, UR46, 0x1, URZ ;  /* 0x000000012e047890 */ /* 0x000fe8000fffe0ff */
[----:B------:R-:W-:Y:S01]  /*6840*/  @P1 LEA R2, R2, UR44, 0x3 ;  /* 0x0000002c02021c11 */ /* 0x000fe2000f8e18ff */
[----:B------:R-:W-:Y:S04]  /*6850*/  UISETP.NE.AND UP0, UPT, UR4, 0x4, UPT ;  /* 0x000000040400788c */ /* 0x000fe8000bf05270 */
[----:B------:R-:W-:Y:S01]  /*6860*/  @P1 VIADD R2, R2, 0x50 ;  /* 0x0000005002021836 */ /* 0x000fe20000000000 */
[----:B------:R-:W-:Y:S04]  /*6870*/  USEL UR46, UR4, URZ, UP0 ;  /* 0x000000ff042e7287 */ /* 0x000fe80008000000 */
[----:B---3--:R-:W-:Y:S04]  /*6880*/  @P1 PRMT R0, R0, 0x654, R2 ;  /* 0x0000065400001816 */ /* 0x008fe80000000002 */
[----:B------:R3:W-:Y:S04]  /*6890*/  @P1 SYNCS.ARRIVE.TRANS64.RED.A1T0 RZ, [R0+URZ], RZ ;  /* 0x000000ff00ff19a7 */ /* 0x0007e800081004ff */
.L_x_106:
[----:B------:R-:W4:Y:S01]  /*68a0*/  @P1 SYNCS.PHASECHK.TRANS64.TRYWAIT P0, [R4+URZ+0x30], R3 ;  /* 0x00003003040015a7 */ /* 0x000f2200080011ff */
[----:B------:R-:W-:Y:S01]  /*68b0*/  BSSY B1, `(.L_x_107) ;  /* 0x0000013000017945 */ /* 0x000fe20003800000 */
[----:B----4-:R-:W-:Y:S03]  /*68c0*/  @P1 SEL R63, RZ, 0x1, !P0 ;  /* 0x00000001ff3f1807 */ /* 0x010fe60004000000 */
[----:B------:R-:W-:Y:S05]  /*68d0*/  @!P1 BRA `(.L_x_108) ;  /* 0x0000000000409947 */ /* 0x000fea0003800000 */
[----:B------:R-:W-:Y:S01]  /*68e0*/  ISETP.NE.AND P1, PT, R64, RZ, PT ;  /* 0x000000ff4000720c */ /* 0x000fe20003f25270 */
[----:B------:R-:W-:Y:S01]  /*68f0*/  BSSY B0, `(.L_x_109) ;  /* 0x0000009000007945 */ /* 0x000fe20003800000 */
[----:B------:R-:W-:Y:S11]  /*6900*/  ISETP.NE.AND P0, PT, R63, RZ, PT ;  /* 0x000000ff3f00720c */ /* 0x000ff60003f05270 */
[----:B------:R-:W-:Y:S05]  /*6910*/  @P1 IMAD R3, R61, 0x1000, R62 ;  /* 0x000010003d031824 */ /* 0x000fea00078e023e */
[----:B------:R-:W-:Y:S05]  /*6920*/  @P1 IADD3 R2, PT, PT, R3, UR44, RZ ;  /* 0x0000002c03021c10 */ /* 0x000fea000fffe0ff */
[----:B------:R-:W-:Y:S01]  /*6930*/  @P1 IMAD.IADD R2, R56, 0x1, R2 ;  /* 0x0000000138021824 */ /* 0x000fe200078e0202 */
[----:B------:R-:W-:Y:S06]  /*6940*/  @P0 BRA `(.L_x_110) ;  /* 0x00000000000c0947 */ /* 0x000fec0003800000 */
[----:B---3--:R-:W-:Y:S04]  /*6950*/  SHF.L.U32 R0, R55, 0x1f, RZ ;  /* 0x0000001f37007819 */ /* 0x008fe800000006ff */
[----:B------:R-:W3:Y:S02]  /*6960*/  SYNCS.PHASECHK.TRANS64.TRYWAIT P0, [R4+URZ+0x30], R0 ;  /* 0x00003000040075a7 */ /* 0x000ee400080011ff */
[----:B---3--:R-:W-:Y:S05]  /*6970*/  @!P0 BRA `(.L_x_111) ;  /* 0x0000002400908947 */ /* 0x008fea0003800000 */
.L_x_110:
[----:B------:R-:W-:Y:S05]  /*6980*/  BSYNC B0 ;  /* 0x0000000000007941 */ /* 0x000fea0003800000 */
.L_x_109:
[----:B------:R-:W-:Y:S02]  /*6990*/  ISETP.NE.AND P0, PT, R64, RZ, PT ;  /* 0x000000ff4000720c */ /* 0x000fe40003f05270 */
[----:B------:R-:W-:Y:S11]  /*69a0*/  IADD3 R61, PT, PT, R61, 0x1, RZ ;  /* 0x000000013d3d7810 */ /* 0x000ff60007ffe0ff */
[----:B------:R-:W-:Y:S05]  /*69b0*/  @P0 WARPSYNC.ALL ;  /* 0x0000000000000948 */ /* 0x000fea0003800000 */
[----:B------:R4:W1:Y:S04]  /*69c0*/  @P0 LDSM.16.M88.4 R28, [R3+UR44+0x200] ;  /* 0x0002002c031c083b */ /* 0x0008680008000200 */
[----:B------:R4:W1:Y:S02]  /*69d0*/  @P0 LDSM.16.M88.4 R36, [R2+0x200] ;  /* 0x000200000224083b */ /* 0x0008640000000200 */
.L_x_108:
[----:B------:R-:W-:Y:S05]  /*69e0*/  BSYNC B1 ;  /* 0x0000000000017941 */ /* 0x000fea0003800000 */
.L_x_107:
[----:B---3--:R-:W-:Y:S05]  /*69f0*/  VIADD R0, R25, 0x20 ;  /* 0x0000002019007836 */ /* 0x008fea0000000000 */
[----:B------:R-:W-:Y:S04]  /*6a00*/  SHF.R.U32.HI R0, RZ, 0x15, R0 ;  /* 0x00000015ff007819 */ /* 0x000fe80000011600 */
[----:B------:R-:W-:Y:S11]  /*6a10*/  LOP3.LUT P0, RZ, R0, 0x3, R46, 0x48, !PT ;  /* 0x0000000300ff7812 */ /* 0x000ff6000780482e */
[----:B------:R-:W-:Y:S02]  /*6a20*/  @!UPT UIADD3 URZ, UPT, UPT, URZ, URZ, URZ ;  /* 0x000000fffffff290 */ /* 0x000fe4000fffe0ff */
[----:B------:R-:W-:Y:S05]  /*6a30*/  @!P0 BRA `(.L_x_112) ;  /* 0x0000000000408947 */ /* 0x000fea0003800000 */
[----:B------:R-:W3:Y:S01]  /*6a40*/  LDCU.64 UR8, c[0x4][0x70] ;  /* 0x01000e00ff0877ac */ /* 0x000ee20008000a00 */
[----:B----4-:R-:W-:Y:S01]  /*6a50*/  MOV R3, 0x0 ;  /* 0x0000000000037802 */ /* 0x010fe20000000f00 */
[----:B------:R-:W-:Y:S02]  /*6a60*/  HFMA2 R12, -RZ, RZ, 0, 5.9604644775390625e-08 ;  /* 0x00000001ff0c7431 */ /* 0x000fe400000001ff */
[----:B-1----:R-:W-:Y:S02]  /*6a70*/  IMAD.MOV.U32 R8, RZ, RZ, 0x192 ;  /* 0x00000192ff087424 */ /* 0x002fe400078e00ff */
[----:B------:R-:W-:Y:S01]  /*6a80*/  IMAD.MOV.U32 R13, RZ, RZ, RZ ;  /* 0x000000ffff0d7224 */ /* 0x000fe200078e00ff */
[----:B------:R-:W1:Y:S01]  /*6a90*/  LDCU.64 UR6, c[0x4][0x78] ;  /* 0x01000f00ff0677ac */ /* 0x000e620008000a00 */
[----:B------:R-:W4:Y:S01]  /*6aa0*/  LDC.64 R2, c[0x4][R3] ;  /* 0x0100000003027b82 */ /* 0x000f220000000a00 */
[----:B------:R-:W5:Y:S01]  /*6ab0*/  LDCU.64 UR4, c[0x4][0x10] ;  /* 0x01000200ff0477ac */ /* 0x000f620008000a00 */
[----:B---3--:R-:W-:Y:S01]  /*6ac0*/  MOV R5, UR9 ;  /* 0x0000000900057c02 */ /* 0x008fe20008000f00 */
[----:B------:R-:W-:Y:S01]  /*6ad0*/  IMAD.U32 R4, RZ, RZ, UR8 ;  /* 0x00000008ff047e24 */ /* 0x000fe2000f8e00ff */
[----:B-1----:R-:W-:Y:S01]  /*6ae0*/  MOV R7, UR7 ;  /* 0x0000000700077c02 */ /* 0x002fe20008000f00 */
[----:B------:R-:W-:Y:S01]  /*6af0*/  IMAD.U32 R6, RZ, RZ, UR6 ;  /* 0x00000006ff067e24 */ /* 0x000fe2000f8e00ff */
[----:B-----5:R-:W-:Y:S01]  /*6b00*/  MOV R11, UR5 ;  /* 0x00000005000b7c02 */ /* 0x020fe20008000f00 */
[----:B------:R-:W-:Y:S02]  /*6b10*/  IMAD.U32 R10, RZ, RZ, UR4 ;  /* 0x00000004ff0a7e24 */ /* 0x000fe4000f8e00ff */
[----:B------:R-:W-:Y:S07]  /*6b20*/  LEPC R20, `(.L_x_112) ;  /* 0x000000001014794e */ /* 0x000fee0000000000 */
[----:B--2-4-:R-:W-:Y:S05]  /*6b30*/  CALL.ABS.NOINC R2 ;  /* 0x0000000002007343 */ /* 0x014fea0003c00000 */
.L_x_112:
[----:B------:R-:W-:Y:S01]  /*6b40*/  ISETP.NE.AND P6, PT, R58, RZ, PT ;  /* 0x000000ff3a00720c */ /* 0x000fe20003fc5270 */
[----:B------:R-:W-:Y:S05]  /*6b50*/  WARPSYNC.ALL ;  /* 0x0000000000007948 */ /* 0x000fea0003800000 */
[----:B------:R-:W-:Y:S01]  /*6b60*/  R2UR UR4, R25 ;  /* 0x00000000190472ca */ /* 0x000fe200000e0000 */
[--C-:B-1--4-:R-:W-:Y:S01]  /*6b70*/  HADD2.F32 R3, -RZ, R28.reuse.H0_H0 ;  /* 0x2000001cff037230 */ /* 0x112fe20000004100 */
[----:B------:R-:W1:Y:S01]  /*6b80*/  S2R R65, SR_CgaCtaId ;  /* 0x0000000000417919 */ /* 0x000e620000008800 */
[--C-:B------:R-:W-:Y:S01]  /*6b90*/  HADD2.F32 R20, -RZ, R29.reuse.H0_H0 ;  /* 0x2000001dff147230 */ /* 0x100fe20000004100 */
[----:B------:R-:W-:Y:S01]  /*6ba0*/  ISETP.NE.AND P0, PT, R57, RZ, PT ;  /* 0x000000ff3900720c */ /* 0x000fe20003f05270 */
[----:B------:R-:W-:Y:S01]  /*6bb0*/  HADD2.F32 R21, -RZ, R29.H1_H1 ;  /* 0x3000001dff157230 */ /* 0x000fe20000004100 */
[----:B------:R-:W-:Y:S07]  /*6bc0*/  BSSY.RECONVERGENT B0, `(.L_x_113) ;  /* 0x0000051000007945 */ /* 0x000fee0003800200 */
[----:B------:R-:W3:Y:S02]  /*6bd0*/  LDTM.16dp256bit.x4 R4, tmem[UR4+0x20] ;  /* 0x00002004000479ee */ /* 0x000ee40008120000 */
[C---:B---3--:R-:W-:Y:S01]  /*6be0*/  FMUL R0, R24.reuse, R4 ;  /* 0x0000000418007220 */ /* 0x048fe20000400000 */
[----:B------:R-:W-:Y:S02]  /*6bf0*/  HADD2.F32 R4, -RZ, R28.H1_H1 ;  /* 0x3000001cff047230 */ /* 0x000fe40000004100 */
[C---:B------:R-:W-:Y:S01]  /*6c00*/  FMUL R2, R24.reuse, R5 ;  /* 0x0000000518027220 */ /* 0x040fe20000400000 */
[C---:B------:R-:W-:Y:S01]  /*6c10*/  FMUL R7, R24.reuse, R7 ;  /* 0x0000000718077220 */ /* 0x040fe20000400000 */
[C---:B------:R-:W-:Y:S01]  /*6c20*/  FFMA R0, R27.reuse, R3, R0 ;  /* 0x000000031b007223 */ /* 0x040fe20000000000 */
[C---:B------:R-:W-:Y:S01]  /*6c30*/  FMUL R3, R24.reuse, R6 ;  /* 0x0000000618037220 */ /* 0x040fe20000400000 */
[C---:B------:R-:W-:Y:S01]  /*6c40*/  FFMA R2, R27.reuse, R4, R2 ;  /* 0x000000041b027223 */ /* 0x040fe20000000002 */
[C---:B------:R-:W-:Y:S01]  /*6c50*/  FMUL R4, R24.reuse, R8 ;  /* 0x0000000818047220 */ /* 0x040fe20000400000 */
[----:B------:R-:W-:Y:S01]  /*6c60*/  FMUL R8, R24, R12 ;  /* 0x0000000c18087220 */ /* 0x000fe20000400000 */
[C---:B------:R-:W-:Y:S01]  /*6c70*/  FFMA R3, R27.reuse, R20, R3 ;  /* 0x000000141b037223 */ /* 0x040fe20000000003 */
[----:B------:R-:W-:Y:S01]  /*6c80*/  FFMA R7, R27, R21, R7 ;  /* 0x000000151b077223 */ /* 0x000fe20000000007 */
[----:B------:R-:W-:Y:S01]  /*6c90*/  F2FP.F16.F32.PACK_AB R32, R2, R0 ;  /* 0x000000000220723e */ /* 0x000fe200000000ff */
[C---:B------:R-:W-:Y:S01]  /*6ca0*/  FMUL R12, R24.reuse, R16 ;  /* 0x00000010180c7220 */ /* 0x040fe20000400000 */
[--C-:B------:R-:W-:Y:S02]  /*6cb0*/  HADD2.F32 R16, -RZ, R30.reuse.H0_H0 ;  /* 0x2000001eff107230 */ /* 0x100fe40000004100 */
[C---:B------:R-:W-:Y:S01]  /*6cc0*/  FMUL R5, R24.reuse, R9 ;  /* 0x0000000918057220 */ /* 0x040fe20000400000 */
[----:B------:R-:W-:Y:S01]  /*6cd0*/  F2FP.F16.F32.PACK_AB R33, R7, R3 ;  /* 0x000000030721723e */ /* 0x000fe200000000ff */
[----:B------:R-:W-:Y:S02]  /*6ce0*/  HADD2.F32 R0, -RZ, R30.H1_H1 ;  /* 0x3000001eff007230 */ /* 0x000fe40000004100 */
[C---:B------:R-:W-:Y:S01]  /*6cf0*/  FMUL R6, R24.reuse, R10 ;  /* 0x0000000a18067220 */ /* 0x040fe20000400000 */
[--C-:B------:R-:W-:Y:S02]  /*6d00*/  HADD2.F32 R2, -RZ, R31.reuse.H0_H0 ;  /* 0x2000001fff027230 */ /* 0x100fe40000004100 */
[C---:B------:R-:W-:Y:S01]  /*6d10*/  FMUL R11, R24.reuse, R11 ;  /* 0x0000000b180b7220 */ /* 0x040fe20000400000 */
[----:B------:R-:W-:Y:S02]  /*6d20*/  HADD2.F32 R3, -RZ, R31.H1_H1 ;  /* 0x3000001fff037230 */ /* 0x000fe40000004100 */
[C---:B------:R-:W-:Y:S01]  /*6d30*/  FFMA R4, R27.reuse, R16, R4 ;  /* 0x000000101b047223 */ /* 0x040fe20000000004 */
[C---:B------:R-:W-:Y:S01]  /*6d40*/  FFMA R5, R27.reuse, R0, R5 ;  /* 0x000000001b057223 */ /* 0x040fe20000000005 */
[C---:B------:R-:W-:Y:S01]  /*6d50*/  FFMA R6, R27.reuse, R2, R6 ;  /* 0x000000021b067223 */ /* 0x040fe20000000006 */
[--C-:B------:R-:W-:Y:S02]  /*6d60*/  HADD2.F32 R0, -RZ, R36.reuse.H0_H0 ;  /* 0x20000024ff007230 */ /* 0x100fe40000004100 */
[----:B------:R-:W-:Y:S01]  /*6d70*/  FFMA R11, R27, R3, R11 ;  /* 0x000000031b0b7223 */ /* 0x000fe2000000000b */
[----:B------:R-:W-:Y:S01]  /*6d80*/  HADD2.F32 R2, -RZ, R36.H1_H1 ;  /* 0x30000024ff027230 */ /* 0x000fe20000004100 */
[----:B------:R-:W-:Y:S01]  /*6d90*/  F2FP.F16.F32.PACK_AB R34, R5, R4 ;  /* 0x000000040522723e */ /* 0x000fe200000000ff */
[C---:B------:R-:W-:Y:S01]  /*6da0*/  FMUL R9, R24.reuse, R13 ;  /* 0x0000000d18097220 */ /* 0x040fe20000400000 */
[--C-:B------:R-:W-:Y:S01]  /*6db0*/  HADD2.F32 R3, -RZ, R37.reuse.H0_H0 ;  /* 0x20000025ff037230 */ /* 0x100fe20000004100 */
[----:B------:R-:W-:Y:S01]  /*6dc0*/  F2FP.F16.F32.PACK_AB R35, R11, R6 ;  /* 0x000000060b23723e */ /* 0x000fe200000000ff */
[C---:B------:R-:W-:Y:S01]  /*6dd0*/  FMUL R10, R24.reuse, R14 ;  /* 0x0000000e180a7220 */ /* 0x040fe20000400000 */
[C---:B------:R-:W-:Y:S01]  /*6de0*/  FFMA R8, R27.reuse, R0, R8 ;  /* 0x000000001b087223 */ /* 0x040fe20000000008 */
[C---:B------:R-:W-:Y:S01]  /*6df0*/  FFMA R9, R27.reuse, R2, R9 ;  /* 0x000000021b097223 */ /* 0x040fe20000000009 */
[----:B------:R-:W-:Y:S01]  /*6e00*/  HADD2.F32 R0, -RZ, R37.H1_H1 ;  /* 0x30000025ff007230 */ /* 0x000fe20000004100 */
[----:B------:R3:W-:Y:S01]  /*6e10*/  STSM.16.M88.4 [R60+0x1200], R32 ;  /* 0x001200203c007844 */ /* 0x0007e20000000200 */
[----:B------:R-:W-:Y:S01]  /*6e20*/  FFMA R10, R27, R3, R10 ;  /* 0x000000031b0a7223 */ /* 0x000fe2000000000a */
[C---:B------:R-:W-:Y:S01]  /*6e30*/  FMUL R15, R24.reuse, R15 ;  /* 0x0000000f180f7220 */ /* 0x040fe20000400000 */
[----:B------:R-:W-:Y:S01]  /*6e40*/  F2FP.F16.F32.PACK_AB R8, R9, R8 ;  /* 0x000000080908723e */ /* 0x000fe200000000ff */
[--C-:B------:R-:W-:Y:S02]  /*6e50*/  HADD2.F32 R2, -RZ, R38.reuse.H0_H0 ;  /* 0x20000026ff027230 */ /* 0x100fe40000004100 */
[C---:B------:R-:W-:Y:S01]  /*6e60*/  FMUL R13, R24.reuse, R17 ;  /* 0x00000011180d7220 */ /* 0x040fe20000400000 */
[----:B------:R-:W-:Y:S02]  /*6e70*/  HADD2.F32 R3, -RZ, R38.H1_H1 ;  /* 0x30000026ff037230 */ /* 0x000fe40000004100 */
[C---:B------:R-:W-:Y:S01]  /*6e80*/  FMUL R14, R24.reuse, R18 ;  /* 0x00000012180e7220 */ /* 0x040fe20000400000 */
[--C-:B------:R-:W-:Y:S02]  /*6e90*/  HADD2.F32 R4, -RZ, R39.reuse.H0_H0 ;  /* 0x20000027ff047230 */ /* 0x100fe40000004100 */
[C---:B------:R-:W-:Y:S01]  /*6ea0*/  FFMA R15, R27.reuse, R0, R15 ;  /* 0x000000001b0f7223 */ /* 0x040fe2000000000f */
[----:B------:R-:W-:Y:S01]  /*6eb0*/  MOV R0, UR46 ;  /* 0x0000002e00007c02 */ /* 0x000fe20008000f00 */
[----:B------:R-:W-:Y:S02]  /*6ec0*/  HADD2.F32 R5, -RZ, R39.H1_H1 ;  /* 0x30000027ff057230 */ /* 0x000fe40000004100 */
[----:B------:R-:W-:Y:S01]  /*6ed0*/  FMUL R19, R24, R19 ;  /* 0x0000001318137220 */ /* 0x000fe20000400000 */
[C---:B------:R-:W-:Y:S01]  /*6ee0*/  FFMA R12, R27.reuse, R2, R12 ;  /* 0x000000021b0c7223 */ /* 0x040fe2000000000c */
[C---:B------:R-:W-:Y:S01]  /*6ef0*/  FFMA R13, R27.reuse, R3, R13 ;  /* 0x000000031b0d7223 */ /* 0x040fe2000000000d */
[C---:B------:R-:W-:Y:S01]  /*6f00*/  FFMA R14, R27.reuse, R4, R14 ;  /* 0x000000041b0e7223 */ /* 0x040fe2000000000e */
[----:B------:R-:W-:Y:S01]  /*6f10*/  FFMA R19, R27, R5, R19 ;  /* 0x000000051b137223 */ /* 0x000fe20000000013 */
[----:B------:R-:W-:Y:S02]  /*6f20*/  F2FP.F16.F32.PACK_AB R9, R15, R10 ;  /* 0x0000000a0f09723e */ /* 0x000fe400000000ff */
[----:B------:R-:W-:Y:S02]  /*6f30*/  F2FP.F16.F32.PACK_AB R10, R13, R12 ;  /* 0x0000000c0d0a723e */ /* 0x000fe400000000ff */
[----:B------:R-:W-:Y:S02]  /*6f40*/  F2FP.F16.F32.PACK_AB R11, R19, R14 ;  /* 0x0000000e130b723e */ /* 0x000fe400000000ff */
[----:B------:R-:W-:Y:S02]  /*6f50*/  @P6 LEA R0, R0, UR44, 0x3 ;  /* 0x0000002c00006c11 */ /* 0x000fe4000f8e18ff */
[----:B------:R-:W-:Y:S01]  /*6f60*/  LEA R2, R61, UR44, 0x3 ;  /* 0x0000002c3d027c11 */ /* 0x000fe2000f8e18ff */
[----:B------:R3:W-:Y:S01]  /*6f70*/  STSM.16.M88.4 [R59+0x1200], R8 ;  /* 0x001200083b007844 */ /* 0x0007e20000000200 */
[----:B------:R-:W-:Y:S02]  /*6f80*/  @P6 IADD3 R0, PT, PT, R0, 0x50, RZ ;  /* 0x0000005000006810 */ /* 0x000fe40007ffe0ff */
[----:B------:R-:W-:Y:S01]  /*6f90*/  @P6 SHF.L.U32 R3, R55, 0x1f, RZ ;  /* 0x0000001f37036819 */ /* 0x000fe200000006ff */
[----:B------:R-:W-:Y:S01]  /*6fa0*/  @!PT LDS RZ, [RZ] ;  /* 0x00000000fffff984 */ /* 0x000fe20000000800 */
[----:B------:R-:W-:Y:S01]  /*6fb0*/  @!PT LDS RZ, [RZ] ;  /* 0x00000000fffff984 */ /* 0x000fe20000000800 */
[----:B------:R-:W-:Y:S01]  /*6fc0*/  @!PT LDS RZ, [RZ] ;  /* 0x00000000fffff984 */ /* 0x000fe20000000800 */
[----:B------:R-:W-:Y:S01]  /*6fd0*/  @!PT LDS RZ, [RZ] ;  /* 0x00000000fffff984 */ /* 0x000fe20000000800 */
[----:B------:R4:W-:Y:S06]  /*6fe0*/  MEMBAR.ALL.CTA ;  /* 0x0000000000007992 */ /* 0x0009ec0000008000 */
[----:B----4-:R-:W4:Y:S01]  /*6ff0*/  FENCE.VIEW.ASYNC.S ;  /* 0x00000000000073c6 */ /* 0x010f220000000000 */
[----:B-1----:R-:W-:Y:S01]  /*7000*/  @P6 PRMT R0, R65, 0x654, R0 ;  /* 0x0000065441006816 */ /* 0x002fe20000000000 */
[----:B----4-:R-:W-:Y:S06]  /*7010*/  BAR.SYNC.DEFER_BLOCKING 0x1, 0x80 ;  /* 0x0042000000007b1d */ /* 0x010fec0000010000 */
[----:B------:R-:W-:Y:S05]  /*7020*/  @P0 BRA `(.L_x_114) ;  /* 0x0000000000280947 */ /* 0x000fea0003800000 */
[----:B------:R-:W1:Y:S01]  /*7030*/  LDCU.64 UR6, c[0x0][0x348] ;  /* 0x00006900ff0677ac */ /* 0x000e620008000a00 */
[----:B------:R-:W-:Y:S02]  /*7040*/  UIADD3 UR9, UPT, UPT, UR49, 0x20, URZ ;  /* 0x0000002031097890 */ /* 0x000fe4000fffe0ff */
[----:B------:R-:W-:Y:S01]  /*7050*/  UIADD3 UR8, UPT, UPT, UR44, 0x1200, URZ ;  /* 0x000012002c087890 */ /* 0x000fe2000fffe0ff */
[----:B------:R-:W-:Y:S01]  /*7060*/  UMOV UR10, UR50 ;  /* 0x00000032000a7c82 */ /* 0x000fe20008000000 */
[----:B------:R-:W-:Y:S01]  /*7070*/  UMOV UR11, UR36 ;  /* 0x00000024000b7c82 */ /* 0x000fe20008000000 */
[----:B-1----:R-:W-:Y:S04]  /*7080*/  UIADD3 UR4, UP0, UPT, UR6, 0x680, URZ ;  /* 0x0000068006047890 */ /* 0x002fe8000ff1e0ff */
[----:B------:R-:W-:Y:S09]  /*7090*/  UIADD3.X UR5, UPT, UPT, URZ, UR7, URZ, UP0, !UPT ;  /* 0x00000007ff057290 */ /* 0x000ff200087fe4ff */
[----:B------:R1:W-:Y:S01]  /*70a0*/  UTMASTG.3D [UR8], [UR4] ;  /* 0x00000008040073b5 */ /* 0x0003e20008010000 */
[----:B------:R0:W-:Y:S01]  /*70b0*/  UTMACMDFLUSH ;  /* 0x00000000000079b7 */ /* 0x0001e20000000000 */
[----:B-1----:R-:W-:Y:S04]  /*70c0*/  DEPBAR.LE SB0, 0x1 ;  /* 0x000080400000791a */ /* 0x002fe80000000000 */
.L_x_114:
[----:B------:R-:W-:Y:S05]  /*70d0*/  BSYNC.RECONVERGENT B0 ;  /* 0x0000000000007941 */ /* 0x000fea0003800200 */
.L_x_113:
[----:B------:R-:W-:Y:S01]  /*70e0*/  BAR.SYNC.DEFER_BLOCKING 0x1, 0x80 ;  /* 0x0042000000007b1d */ /* 0x000fe20000010000 */
[----:B------:R-:W-:Y:S04]  /*70f0*/  UIADD3 UR4, UPT, UPT, UR46, 0x1, URZ ;  /* 0x000000012e047890 */ /* 0x000fe8000fffe0ff */
[----:B------:R-:W-:Y:S04]  /*7100*/  UISETP.NE.AND UP0, UPT, UR4, 0x4, UPT ;  /* 0x000000040400788c */ /* 0x000fe8000bf05270 */
[----:B------:R-:W-:Y:S01]  /*7110*/  USEL UR45, UR4, URZ, UP0 ;  /* 0x000000ff042d7287 */ /* 0x000fe20008000000 */
[----:B------:R1:W-:Y:S01]  /*7120*/  @P6 SYNCS.ARRIVE.TRANS64.RED.A1T0 RZ, [R0+URZ], RZ ;  /* 0x000000ff00ff69a7 */ /* 0x0003e200081004ff */
[----:B------:R-:W-:Y:S01]  /*7130*/  BSSY B1, `(.L_x_115) ;  /* 0x0000014000017945 */ /* 0x000fe20003800000 */
[----:B------:R-:W4:Y:S02]  /*7140*/  @P6 SYNCS.PHASECHK.TRANS64.TRYWAIT P0, [R2+URZ+0x30], R3 ;  /* 0x00003003020065a7 */ /* 0x000f2400080011ff */
[----:B----4-:R-:W-:Y:S01]  /*7150*/  @P6 SEL R63, RZ, 0x1, !P0 ;  /* 0x00000001ff3f6807 */ /* 0x010fe20004000000 */
[----:B-1----:R-:W-:Y:S06]  /*7160*/  @!P6 BRA `(.L_x_116) ;  /* 0x000000000040e947 */ /* 0x002fec0003800000 */
[----:B------:R-:W-:Y:S01]  /*7170*/  ISETP.NE.AND P1, PT, R64, RZ, PT ;  /* 0x000000ff4000720c */ /* 0x000fe20003f25270 */
[----:B------:R-:W-:Y:S01]  /*7180*/  BSSY B0, `(.L_x_117) ;  /* 0x0000009000007945 */ /* 0x000fe20003800000 */
[----:B------:R-:W-:Y:S11]  /*7190*/  ISETP.NE.AND P0, PT, R63, RZ, PT ;  /* 0x000000ff3f00720c */ /* 0x000ff60003f05270 */
[----:B------:R-:W-:Y:S05]  /*71a0*/  @P1 IMAD R3, R61, 0x1000, R62 ;  /* 0x000010003d031824 */ /* 0x000fea00078e023e */
[----:B------:R-:W-:Y:S05]  /*71b0*/  @P1 IADD3 R0, PT, PT, R3, UR44, RZ ;  /* 0x0000002c03001c10 */ /* 0x000fea000fffe0ff */
[----:B------:R-:W-:Y:S01]  /*71c0*/  @P1 IMAD.IADD R0, R56, 0x1, R0 ;  /* 0x0000000138001824 */ /* 0x000fe200078e0200 */
[----:B------:R-:W-:Y:S06]  /*71d0*/  @P0 BRA `(.L_x_118) ;  /* 0x00000000000c0947 */ /* 0x000fec0003800000 */
[----:B------:R-:W-:Y:S04]  /*71e0*/  SHF.L.U32 R4, R55, 0x1f, RZ ;  /* 0x0000001f37047819 */ /* 0x000fe800000006ff */
[----:B------:R-:W1:Y:S02]  /*71f0*/  SYNCS.PHASECHK.TRANS64.TRYWAIT P0, [R2+URZ+0x30], R4 ;  /* 0x00003004020075a7 */ /* 0x000e6400080011ff */
[----:B-1----:R-:W-:Y:S05]  /*7200*/  @!P0 BRA `(.L_x_119) ;  /* 0x0000001c00808947 */ /* 0x002fea0003800000 */
.L_x_118:
[----:B------:R-:W-:Y:S05]  /*7210*/  BSYNC B0 ;  /* 0x0000000000007941 */ /* 0x000fea0003800000 */
.L_x_117:
[----:B------:R-:W-:Y:S02]  /*7220*/  ISETP.NE.AND P0, PT, R64, RZ, PT ;  /* 0x000000ff4000720c */ /* 0x000fe40003f05270 */
[----:B------:R-:W-:Y:S11]  /*7230*/  IADD3 R61, PT, PT, R61, 0x1, RZ ;  /* 0x000000013d3d7810 */ /* 0x000ff60007ffe0ff */
[----:B------:R-:W-:Y:S05]  /*7240*/  @P0 WARPSYNC.ALL ;  /* 0x0000000000000948 */ /* 0x000fea0003800000 */
[----:B------:R4:W1:Y:S04]  /*7250*/  @P0 LDSM.16.M88.4 R28, [R3+UR44+0x200] ;  /* 0x0002002c031c083b */ /* 0x0008680008000200 */
[----:B------:R4:W1:Y:S02]  /*7260*/  @P0 LDSM.16.M88.4 R36, [R0+0x200] ;  /* 0x000200000024083b */ /* 0x0008640000000200 */
.L_x_116:
[----:B------:R-:W-:Y:S05]  /*7270*/  BSYNC B1 ;  /* 0x0000000000017941 */ /* 0x000fea0003800000 */
.L_x_115:
[----:B----4-:R-:W-:Y:S05]  /*7280*/  VIADD R0, R25, 0x40 ;  /* 0x0000004019007836 */ /* 0x010fea0000000000 */
[----:B------:R-:W-:Y:S04]  /*7290*/  SHF.R.U32.HI R0, RZ, 0x15, R0 ;  /* 0x00000015ff007819 */ /* 0x000fe80000011600 */
[----:B------:R-:W-:Y:S11]  /*72a0*/  LOP3.LUT P0, RZ, R0, 0x3, R46, 0x48, !PT ;  /* 0x0000000300ff7812 */ /* 0x000ff6000780482e */
[----:B------:R-:W-:Y:S02]  /*72b0*/  @!UPT UIADD3 URZ, UPT, UPT, URZ, URZ, URZ ;  /* 0x000000fffffff290 */ /* 0x000fe4000fffe0ff */
[----:B------:R-:W-:Y:S05]  /*72c0*/  @!P0 BRA `(.L_x_120) ;  /* 0x0000000000408947 */ /* 0x000fea0003800000 */
[----:B------:R-:W4:Y:S01]  /*72d0*/  LDCU.64 UR8, c[0x4][0x70] ;  /* 0x01000e00ff0877ac */ /* 0x000f220008000a00 */
[----:B------:R-:W-:Y:S01]  /*72e0*/  MOV R3, 0x0 ;  /* 0x0000000000037802 */ /* 0x000fe20000000f00 */
[----:B------:R-:W-:Y:S02]  /*72f0*/  HFMA2 R12, -RZ, RZ, 0, 5.9604644775390625e-08 ;  /* 0x00000001ff0c7431 */ /* 0x000fe400000001ff */
[----:B---3--:R-:W-:Y:S02]  /*7300*/  IMAD.MOV.U32 R8, RZ, RZ, 0x192 ;  /* 0x00000192ff087424 */ /* 0x008fe400078e00ff */
[----:B------:R-:W-:Y:S01]  /*7310*/  IMAD.MOV.U32 R13, RZ, RZ, RZ ;  /* 0x000000ffff0d7224 */ /* 0x000fe200078e00ff */
[----:B------:R-:W3:Y:S01]  /*7320*/  LDCU.64 UR6, c[0x4][0x78] ;  /* 0x01000f00ff0677ac */ /* 0x000ee20008000a00 */
[----:B-1----:R-:W1:Y:S01]  /*7330*/  LDC.64 R2, c[0x4][R3] ;  /* 0x0100000003027b82 */ /* 0x002e620000000a00 */
[----:B------:R-:W5:Y:S01]  /*7340*/  LDCU.64 UR4, c[0x4][0x10] ;  /* 0x01000200ff0477ac */ /* 0x000f620008000a00 */
[----:B----4-:R-:W-:Y:S01]  /*7350*/  MOV R5, UR9 ;  /* 0x0000000900057c02 */ /* 0x010fe20008000f00 */
[----:B------:R-:W-:Y:S01]  /*7360*/  IMAD.U32 R4, RZ, RZ, UR8 ;  /* 0x00000008ff047e24 */ /* 0x000fe2000f8e00ff */
[----:B---3--:R-:W-:Y:S01]  /*7370*/  MOV R7, UR7 ;  /* 0x0000000700077c02 */ /* 0x008fe20008000f00 */
[----:B------:R-:W-:Y:S01]  /*7380*/  IMAD.U32 R6, RZ, RZ, UR6 ;  /* 0x00000006ff067e24 */ /* 0x000fe2000f8e00ff */
[----:B-----5:R-:W-:Y:S01]  /*7390*/  MOV R11, UR5 ;  /* 0x00000005000b7c02 */ /* 0x020fe20008000f00 */
[----:B------:R-:W-:Y:S02]  /*73a0*/  IMAD.U32 R10, RZ, RZ, UR4 ;  /* 0x00000004ff0a7e24 */ /* 0x000fe4000f8e00ff */
[----:B------:R-:W-:Y:S07]  /*73b0*/  LEPC R20, `(.L_x_120) ;  /* 0x000000001014794e */ /* 0x000fee0000000000 */
[----:B-12---:R-:W-:Y:S05]  /*73c0*/  CALL.ABS.NOINC R2 ;  /* 0x0000000002007343 */ /* 0x006fea0003c00000 */
.L_x_120:
[----:B------:R-:W-:Y:S01]  /*73d0*/  ISETP.NE.AND P6, PT, R58, RZ, PT ;  /* 0x000000ff3a00720c */ /* 0x000fe20003fc5270 */
[----:B------:R-:W-:Y:S05]  /*73e0*/  WARPSYNC.ALL ;  /* 0x0000000000007948 */ /* 0x000fea0003800000 */
[----:B------:R-:W-:Y:S01]  /*73f0*/  R2UR UR4, R25 ;  /* 0x00000000190472ca */ /* 0x000fe200000e0000 */
[--C-:B-1----:R-:W-:Y:S01]  /*7400*/  HADD2.F32 R3, -RZ, R28.reuse.H0_H0 ;  /* 0x2000001cff037230 */ /* 0x102fe20000004100 */
[----:B------:R-:W-:Y:S01]  /*7410*/  ISETP.NE.AND P0, PT, R57, RZ, PT ;  /* 0x000000ff3900720c */ /* 0x000fe20003f05270 */
[--C-:B------:R-:W-:Y:S01]  /*7420*/  HADD2.F32 R20, -RZ, R29.reuse.H0_H0 ;  /* 0x2000001dff147230 */ /* 0x100fe20000004100 */
[----:B------:R-:W-:Y:S01]  /*7430*/  BSSY.RECONVERGENT B0, `(.L_x_121) ;  /* 0x0000052000007945 */ /* 0x000fe20003800200 */
[----:B------:R-:W-:Y:S08]  /*7440*/  HADD2.F32 R21, -RZ, R29.H1_H1 ;  /* 0x3000001dff157230 */ /* 0x000ff00000004100 */
[----:B---3--:R-:W1:Y:S02]  /*7450*/  LDTM.16dp256bit.x4 R4, tmem[UR4+0x40] ;  /* 0x00004004000479ee */ /* 0x008e640008120000 */
[C---:B-1----:R-:W-:Y:S01]  /*7460*/  FMUL R0, R24.reuse, R4 ;  /* 0x0000000418007220 */ /* 0x042fe20000400000 */
[----:B------:R-:W-:Y:S02]  /*7470*/  HADD2.F32 R4, -RZ, R28.H1_H1 ;  /* 0x3000001cff047230 */ /* 0x000fe40000004100 */
[C---:B------:R-:W-:Y:S01]  /*7480*/  FMUL R2, R24.reuse, R5 ;  /* 0x0000000518027220 */ /* 0x040fe20000400000 */
[C---:B------:R-:W-:Y:S01]  /*7490*/  FMUL R7, R24.reuse, R7 ;  /* 0x0000000718077220 */ /* 0x040fe20000400000 */
[C---:B------:R-:W-:Y:S01]  /*74a0*/  FFMA R0, R27.reuse, R3, R0 ;  /* 0x000000031b007223 */ /* 0x040fe20000000000 */
[C---:B------:R-:W-:Y:S01]  /*74b0*/  FMUL R3, R24.reuse, R6 ;  /* 0x0000000618037220 */ /* 0x040fe20000400000 */
[C---:B------:R-:W-:Y:S01]  /*74c0*/  FFMA R2, R27.reuse, R4, R2 ;  /* 0x000000041b027223 */ /* 0x040fe20000000002 */
[C---:B------:R-:W-:Y:S01]  /*74d0*/  FMUL R4, R24.reuse, R8 ;  /* 0x0000000818047220 */ /* 0x040fe20000400000 */
[C---:B------:R-:W-:Y:S01]  /*74e0*/  FMUL R8, R24.reuse, R12 ;  /* 0x0000000c18087220 */ /* 0x040fe20000400000 */
[----:B------:R-:W-:Y:S01]  /*74f0*/  FMUL R12, R24, R16 ;  /* 0x00000010180c7220 */ /* 0x000fe20000400000 */
[C---:B------:R-:W-:Y:S01]  /*7500*/  FFMA R3, R27.reuse, R20, R3 ;  /* 0x000000141b037223 */ /* 0x040fe20000000003 */
[----:B------:R-:W-:Y:S01]  /*7510*/  F2FP.F16.F32.PACK_AB R32, R2, R0 ;  /* 0x000000000220723e */ /* 0x000fe200000000ff */
[--C-:B------:R-:W-:Y:S02]  /*7520*/  HADD2.F32 R16, -RZ, R30.reuse.H0_H0 ;  /* 0x2000001eff107230 */ /* 0x100fe40000004100 */
[C---:B------:R-:W-:Y:S01]  /*7530*/  FMUL R5, R24.reuse, R9 ;  /* 0x0000000918057220 */ /* 0x040fe20000400000 */
[----:B------:R-:W-:Y:S02]  /*7540*/  HADD2.F32 R0, -RZ, R30.H1_H1 ;  /* 0x3000001eff007230 */ /* 0x000fe40000004100 */
[C---:B------:R-:W-:Y:S01]  /*7550*/  FFMA R7, R27.reuse, R21, R7 ;  /* 0x000000151b077223 */ /* 0x040fe20000000007 */
[--C-:B------:R-:W-:Y:S02]  /*7560*/  HADD2.F32 R2, -RZ, R31.reuse.H0_H0 ;  /* 0x2000001fff027230 */ /* 0x100fe40000004100 */
[C---:B------:R-:W-:Y:S01]  /*7570*/  FMUL R6, R24.reuse, R10 ;  /* 0x0000000a18067220 */ /* 0x040fe20000400000 */
[C---:B------:R-:W-:Y:S01]  /*7580*/  FFMA R4, R27.reuse, R16, R4 ;  /* 0x000000101b047223 */ /* 0x040fe20000000004 */
[----:B------:R-:W-:Y:S01]  /*7590*/  FFMA R5, R27, R0, R5 ;  /* 0x000000001b057223 */ /* 0x000fe20000000005 */
[----:B------:R-:W-:Y:S01]  /*75a0*/  F2FP.F16.F32.PACK_AB R33, R7, R3 ;  /* 0x000000030721723e */ /* 0x000fe200000000ff */
[----:B------:R-:W-:Y:S02]  /*75b0*/  HADD2.F32 R16, -RZ, R31.H1_H1 ;  /* 0x3000001fff107230 */ /* 0x000fe40000004100 */
        /* <DEDUP_REMOVED lines=9> */
[C---:B------:R-:W-:Y:S01]  /*7650*/  FFMA R8, R27.reuse, R0, R8 ;  /* 0x000000001b087223 */ /* 0x040fe20000000008 */
[C---:B------:R-:W-:Y:S01]  /*7660*/  FFMA R9, R27.reuse, R2, R9 ;  /* 0x000000021b097223 */ /* 0x040fe20000000009 */
[----:B------:R-:W-:Y:S02]  /*7670*/  HADD2.F32 R0, -RZ, R37.H1_H1 ;  /* 0x30000025ff007230 */ /* 0x000fe40000004100 */
[----:B------:R-:W-:Y:S01]  /*7680*/  FFMA R10, R27, R3, R10 ;  /* 0x000000031b0a7223 */ /* 0x000fe2000000000a */
[----:B------:R-:W-:Y:S01]  /*7690*/  F2FP.F16.F32.PACK_AB R35, R11, R6 ;  /* 0x000000060b23723e */ /* 0x000fe200000000ff */
[C---:B------:R-:W-:Y:S01]  /*76a0*/  FMUL R15, R24.reuse, R15 ;  /* 0x0000000f180f7220 */ /* 0x040fe20000400000 */
[--C-:B------:R-:W-:Y:S02]  /*76b0*/  HADD2.F32 R2, -RZ, R38.reuse.H0_H0 ;  /* 0x20000026ff027230 */ /* 0x100fe40000004100 */
[C---:B------:R-:W-:Y:S01]  /*76c0*/  FMUL R13, R24.reuse, R17 ;  /* 0x00000011180d7220 */ /* 0x040fe20000400000 */
[----:B------:R-:W-:Y:S01]  /*76d0*/  HADD2.F32 R3, -RZ, R38.H1_H1 ;  /* 0x30000026ff037230 */ /* 0x000fe20000004100 */
[----:B------:R1:W-:Y:S01]  /*76e0*/  STSM.16.M88.4 [R60+0x2200], R32 ;  /* 0x002200203c007844 */ /* 0x0003e20000000200 */
[----:B------:R-:W-:Y:S01]  /*76f0*/  F2FP.F16.F32.PACK_AB R8, R9, R8 ;  /* 0x000000080908723e */ /* 0x000fe200000000ff */
[--C-:B------:R-:W-:Y:S02]  /*7700*/  HADD2.F32 R4, -RZ, R39.reuse.H0_H0 ;  /* 0x20000027ff047230 */ /* 0x100fe40000004100 */
[C---:B------:R-:W-:Y:S01]  /*7710*/  FMUL R14, R24.reuse, R18 ;  /* 0x00000012180e7220 */ /* 0x040fe20000400000 */
[----:B------:R-:W-:Y:S02]  /*7720*/  HADD2.F32 R5, -RZ, R39.H1_H1 ;  /* 0x30000027ff057230 */ /* 0x000fe40000004100 */
[C---:B------:R-:W-:Y:S01]  /*7730*/  FFMA R15, R27.reuse, R0, R15 ;  /* 0x000000001b0f7223 */ /* 0x040fe2000000000f */
[----:B------:R-:W-:Y:S01]  /*7740*/  MOV R0, UR45 ;  /* 0x0000002d00007c02 */ /* 0x000fe20008000f00 */
        /* <DEDUP_REMOVED lines=18> */
[----:B---3--:R-:W3:Y:S01]  /*7870*/  FENCE.VIEW.ASYNC.S ;  /* 0x00000000000073c6 */ /* 0x008ee20000000000 */
[----:B------:R-:W-:Y:S01]  /*7880*/  @P6 PRMT R0, R65, 0x654, R0 ;  /* 0x0000065441006816 */ /* 0x000fe20000000000 */
[----:B---3--:R-:W-:Y:S06]  /*7890*/  BAR.SYNC.DEFER_BLOCKING 0x1, 0x80 ;  /* 0x0042000000007b1d */ /* 0x008fec0000010000 */
[----:B------:R-:W-:Y:S05]  /*78a0*/  @P0 BRA `(.L_x_122) ;  /* 0x0000000000280947 */ /* 0x000fea0003800000 */
[----:B------:R-:W3:Y:S01]  /*78b0*/  LDCU.64 UR6, c[0x0][0x348] ;  /* 0x00006900ff0677ac */ /* 0x000ee20008000a00 */
[----:B------:R-:W-:Y:S02]  /*78c0*/  UIADD3 UR9, UPT, UPT, UR49, 0x40, URZ ;  /* 0x0000004031097890 */ /* 0x000fe4000fffe0ff */
[----:B------:R-:W-:Y:S01]  /*78d0*/  UIADD3 UR8, UPT, UPT, UR44, 0x2200, URZ ;  /* 0x000022002c087890 */ /* 0x000fe2000fffe0ff */
[----:B------:R-:W-:Y:S01]  /*78e0*/  UMOV UR10, UR50 ;  /* 0x00000032000a7c82 */ /* 0x000fe20008000000 */
[----:B------:R-:W-:Y:S01]  /*78f0*/  UMOV UR11, UR36 ;  /* 0x00000024000b7c82 */ /* 0x000fe20008000000 */
[----:B---3--:R-:W-:Y:S04]  /*7900*/  UIADD3 UR4, UP0, UPT, UR6, 0x680, URZ ;  /* 0x0000068006047890 */ /* 0x008fe8000ff1e0ff */
[----:B------:R-:W-:Y:S09]  /*7910*/  UIADD3.X UR5, UPT, UPT, URZ, UR7, URZ, UP0, !UPT ;  /* 0x00000007ff057290 */ /* 0x000ff200087fe4ff */
[----:B------:R3:W-:Y:S01]  /*7920*/  UTMASTG.3D [UR8], [UR4] ;  /* 0x00000008040073b5 */ /* 0x0007e20008010000 */
[----:B------:R0:W-:Y:S01]  /*7930*/  UTMACMDFLUSH ;  /* 0x00000000000079b7 */ /* 0x0001e20000000000 */
[----:B---3--:R-:W-:Y:S04]  /*7940*/  DEPBAR.LE SB0, 0x1 ;  /* 0x000080400000791a */ /* 0x008fe80000000000 */
.L_x_122:
[----:B------:R-:W-:Y:S05]  /*7950*/  BSYNC.RECONVERGENT B0 ;  /* 0x0000000000007941 */ /* 0x000fea0003800200 */
.L_x_121:
        /* <DEDUP_REMOVED lines=8> */
[----:B---3--:R-:W-:Y:S06]  /*79e0*/  @!P6 BRA `(.L_x_124) ;  /* 0x000000000040e947 */ /* 0x008fec0003800000 */
        /* <DEDUP_REMOVED lines=8> */
[----:B------:R-:W3:Y:S02]  /*7a70*/  SYNCS.PHASECHK.TRANS64.TRYWAIT P0, [R3+URZ+0x30], R0 ;  /* 0x00003000030075a7 */ /* 0x000ee400080011ff */
[----:B---3--:R-:W-:Y:S05]  /*7a80*/  @!P0 BRA `(.L_x_127) ;  /* 0x0000001400748947 */ /* 0x008fea0003800000 */
.L_x_126:
[----:B------:R-:W-:Y:S05]  /*7a90*/  BSYNC B0 ;  /* 0x0000000000007941 */ /* 0x000fea0003800000 */
.L_x_125:
[----:B------:R-:W-:Y:S11]  /*7aa0*/  ISETP.NE.AND P0, PT, R64, RZ, PT ;  /* 0x000000ff4000720c */ /* 0x000ff60003f05270 */
[----:B------:R-:W-:Y:S02]  /*7ab0*/  @!UPT UIADD3 URZ, UPT, UPT, URZ, URZ, URZ ;  /* 0x000000fffffff290 */ /* 0x000fe4000fffe0ff */
[----:B------:R-:W-:Y:S05]  /*7ac0*/  @P0 WARPSYNC.ALL ;  /* 0x0000000000000948 */ /* 0x000fea0003800000 */
[----:B------:R4:W1:Y:S04]  /*7ad0*/  @P0 LDSM.16.M88.4 R28, [R61+UR44+0x200] ;  /* 0x0002002c3d1c083b */ /* 0x0008680008000200 */
[----:B------:R4:W1:Y:S02]  /*7ae0*/  @P0 LDSM.16.M88.4 R36, [R2+0x200] ;  /* 0x000200000224083b */ /* 0x0008640000000200 */
.L_x_124:
[----:B------:R-:W-:Y:S05]  /*7af0*/  BSYNC B1 ;  /* 0x0000000000017941 */ /* 0x000fea0003800000 */
.L_x_123:
[----:B---3--:R-:W-:Y:S05]  /*7b00*/  VIADD R0, R25, 0x60 ;  /* 0x0000006019007836 */ /* 0x008fea0000000000 */
[----:B------:R-:W-:Y:S04]  /*7b10*/  SHF.R.U32.HI R0, RZ, 0x15, R0 ;  /* 0x00000015ff007819 */ /* 0x000fe80000011600 */
[----:B------:R-:W-:Y:S11]  /*7b20*/  LOP3.LUT P0, RZ, R0, 0x3, R46, 0x48, !PT ;  /* 0x0000000300ff7812 */ /* 0x000ff6000780482e */
[----:B------:R-:W-:Y:S02]  /*7b30*/  @!UPT UIADD3 URZ, UPT, UPT, URZ, URZ, URZ ;  /* 0x000000fffffff290 */ /* 0x000fe4000fffe0ff */
[----:B------:R-:W-:Y:S05]  /*7b40*/  @!P0 BRA `(.L_x_128) ;  /* 0x0000000000408947 */ /* 0x000fea0003800000 */
[----:B------:R-:W3:Y:S01]  /*7b50*/  LDCU.64 UR8, c[0x4][0x70] ;  /* 0x01000e00ff0877ac */ /* 0x000ee20008000a00 */
[----:B------:R-:W-:Y:S01]  /*7b60*/  MOV R3, 0x0 ;  /* 0x0000000000037802 */ /* 0x000fe20000000f00 */
[----:B------:R-:W-:Y:S02]  /*7b70*/  HFMA2 R12, -RZ, RZ, 0, 5.9604644775390625e-08 ;  /* 0x00000001ff0c7431 */ /* 0x000fe400000001ff */
[----:B-1----:R-:W-:Y:S02]  /*7b80*/  IMAD.MOV.U32 R8, RZ, RZ, 0x192 ;  /* 0x00000192ff087424 */ /* 0x002fe400078e00ff */
[----:B------:R-:W-:Y:S01]  /*7b90*/  IMAD.MOV.U32 R13, RZ, RZ, RZ ;  /* 0x000000ffff0d7224 */ /* 0x000fe200078e00ff */
[----:B------:R-:W1:Y:S01]  /*7ba0*/  LDCU.64 UR6, c[0x4][0x78] ;  /* 0x01000f00ff0677ac */ /* 0x000e620008000a00 */
[----:B----4-:R-:W4:Y:S01]  /*7bb0*/  LDC.64 R2, c[0x4][R3] ;  /* 0x0100000003027b82 */ /* 0x010f220000000a00 */
        /* <DEDUP_REMOVED lines=9> */
.L_x_128:
[----:B------:R-:W-:Y:S01]  /*7c50*/  ISETP.NE.AND P0, PT, R57, RZ, PT ;  /* 0x000000ff3900720c */ /* 0x000fe20003f05270 */
[----:B------:R-:W-:Y:S05]  /*7c60*/  WARPSYNC.ALL ;  /* 0x0000000000007948 */ /* 0x000fea0003800000 */
[----:B------:R-:W-:Y:S01]  /*7c70*/  R2UR UR4, R25 ;  /* 0x00000000190472ca */ /* 0x000fe200000e0000 */
[----:B------:R-:W3:Y:S01]  /*7c80*/  S2UR UR5, SR_CgaCtaId ;  /* 0x00000000000579c3 */ /* 0x000ee20000008800 */
[--C-:B-1----:R-:W-:Y:S01]  /*7c90*/  HADD2.F32 R0, -RZ, R28.reuse.H0_H0 ;  /* 0x2000001cff007230 */ /* 0x102fe20000004100 */
[----:B------:R-:W-:Y:S01]  /*7ca0*/  BSSY.RECONVERGENT B0, `(.L_x_129) ;  /* 0x0000052000007945 */ /* 0x000fe20003800200 */
[----:B----4-:R-:W-:Y:S02]  /*7cb0*/  HADD2.F32 R2, -RZ, R28.H1_H1 ;  /* 0x3000001cff027230 */ /* 0x010fe40000004100 */
[--C-:B------:R-:W-:Y:S02]  /*7cc0*/  HADD2.F32 R3, -RZ, R29.reuse.H0_H0 ;  /* 0x2000001dff037230 */ /* 0x100fe40000004100 */
[----:B------:R-:W-:Y:S02]  /*7cd0*/  HADD2.F32 R20, -RZ, R29.H1_H1 ;  /* 0x3000001dff147230 */ /* 0x000fe40000004100 */
[--C-:B------:R-:W-:Y:S02]  /*7ce0*/  HADD2.F32 R21, -RZ, R30.reuse.H0_H0 ;  /* 0x2000001eff157230 */ /* 0x100fe40000004100 */
[----:B------:R-:W-:Y:S01]  /*7cf0*/  HADD2.F32 R25, -RZ, R30.H1_H1 ;  /* 0x3000001eff197230 */ /* 0x000fe20000004100 */
[----:B------:R-:W1:Y:S01]  /*7d00*/  LDTM.16dp256bit.x4 R4, tmem[UR4+0x60] ;  /* 0x00006004000479ee */ /* 0x000e620008120000 */
[----:B------:R-:W-:Y:S01]  /*7d10*/  R2UR UR4, R26 ;  /* 0x000000001a0472ca */ /* 0x000fe200000e0000 */
[----:B------:R-:W-:Y:S01]  /*7d20*/  NOP ;  /* 0x0000000000007918 */ /* 0x000fe20000000000 */
[--C-:B------:R-:W-:Y:S02]  /*7d30*/  HADD2.F32 R26, -RZ, R31.reuse.H0_H0 ;  /* 0x2000001fff1a7230 */ /* 0x100fe40000004100 */
[----:B------:R-:W-:Y:S02]  /*7d40*/  HADD2.F32 R28, -RZ, R31.H1_H1 ;  /* 0x3000001fff1c7230 */ /* 0x000fe40000004100 */
[--C-:B------:R-:W-:Y:S02]  /*7d50*/  HADD2.F32 R29, -RZ, R36.reuse.H0_H0 ;  /* 0x20000024ff1d7230 */ /* 0x100fe40000004100 */
[----:B------:R-:W-:Y:S02]  /*7d60*/  HADD2.F32 R30, -RZ, R36.H1_H1 ;  /* 0x30000024ff1e7230 */ /* 0x000fe40000004100 */
[--C-:B------:R-:W-:Y:S02]  /*7d70*/  HADD2.F32 R31, -RZ, R37.reuse.H0_H0 ;  /* 0x20000025ff1f7230 */ /* 0x100fe40000004100 */
[----:B------:R-:W-:Y:S01]  /*7d80*/  HADD2.F32 R32, -RZ, R37.H1_H1 ;  /* 0x30000025ff207230 */ /* 0x000fe20000004100 */
[----:B------:R-:W-:Y:S01]  /*7d90*/  UIADD3 UR4, UPT, UPT, UR4, 0xc0, URZ ;  /* 0x000000c004047890 */ /* 0x000fe2000fffe0ff */
[--C-:B------:R-:W-:Y:S02]  /*7da0*/  HADD2.F32 R33, -RZ, R38.reuse.H0_H0 ;  /* 0x20000026ff217230 */ /* 0x100fe40000004100 */
[----:B------:R-:W-:Y:S02]  /*7db0*/  HADD2.F32 R34, -RZ, R38.H1_H1 ;  /* 0x30000026ff227230 */ /* 0x000fe40000004100 */
[--C-:B------:R-:W-:Y:S02]  /*7dc0*/  HADD2.F32 R35, -RZ, R39.reuse.H0_H0 ;  /* 0x20000027ff237230 */ /* 0x100fe40000004100 */
[----:B------:R-:W-:Y:S02]  /*7dd0*/  HADD2.F32 R36, -RZ, R39.H1_H1 ;  /* 0x30000027ff247230 */ /* 0x000fe40000004100 */
[C---:B-1----:R-:W-:Y:S01]  /*7de0*/  FMUL R4, R24.reuse, R4 ;  /* 0x0000000418047220 */ /* 0x042fe20000400000 */
[----:B---3--:R-:W-:Y:S01]  /*7df0*/  UPRMT UR4, UR5, 0x654, UR4 ;  /* 0x0000065405047896 */ /* 0x008fe20008000004 */
[C---:B------:R-:W-:Y:S01]  /*7e00*/  FMUL R5, R24.reuse, R5 ;  /* 0x0000000518057220 */ /* 0x040fe20000400000 */
[C---:B------:R-:W-:Y:S01]  /*7e10*/  FMUL R6, R24.reuse, R6 ;  /* 0x0000000618067220 */ /* 0x040fe20000400000 */
[C---:B------:R-:W-:Y:S01]  /*7e20*/  FFMA R4, R27.reuse, R0, R4 ;  /* 0x000000001b047223 */ /* 0x040fe20000000004 */
[C---:B------:R-:W-:Y:S01]  /*7e30*/  FMUL R7, R24.reuse, R7 ;  /* 0x0000000718077220 */ /* 0x040fe20000400000 */
[C---:B------:R-:W-:Y:S01]  /*7e40*/  FFMA R5, R27.reuse, R2, R5 ;  /* 0x000000021b057223 */ /* 0x040fe20000000005 */
[C---:B------:R-:W-:Y:S01]  /*7e50*/  FFMA R6, R27.reuse, R3, R6 ;  /* 0x000000031b067223 */ /* 0x040fe20000000006 */
[C---:B------:R-:W-:Y:S01]  /*7e60*/  FMUL R8, R24.reuse, R8 ;  /* 0x0000000818087220 */ /* 0x040fe20000400000 */
[----:B------:R-:W-:Y:S01]  /*7e70*/  FFMA R7, R27, R20, R7 ;  /* 0x000000141b077223 */ /* 0x000fe20000000007 */
[----:B------:R-:W-:Y:S01]  /*7e80*/  SYNCS.ARRIVE.TRANS64.RED.A1T0 RZ, [UR4], RZ ;  /* 0x000000ffffff79a7 */ /* 0x000fe20008100404 */
[----:B------:R-:W-:Y:S01]  /*7e90*/  F2FP.F16.F32.PACK_AB R4, R5, R4 ;  /* 0x000000040504723e */ /* 0x000fe200000000ff */
[----:B------:R-:W-:Y:S01]  /*7ea0*/  FFMA R8, R27, R21, R8 ;  /* 0x000000151b087223 */ /* 0x000fe20000000008 */
[C---:B------:R-:W-:Y:S01]  /*7eb0*/  FMUL R9, R24.reuse, R9 ;  /* 0x0000000918097220 */ /* 0x040fe20000400000 */
[----:B------:R-:W-:Y:S01]  /*7ec0*/  F2FP.F16.F32.PACK_AB R5, R7, R6 ;  /* 0x000000060705723e */ /* 0x000fe200000000ff */
[C---:B------:R-:W-:Y:S01]  /*7ed0*/  FMUL R0, R24.reuse, R10 ;  /* 0x0000000a18007220 */ /* 0x040fe20000400000 */
[C---:B------:R-:W-:Y:S01]  /*7ee0*/  FMUL R2, R24.reuse, R11 ;  /* 0x0000000b18027220 */ /* 0x040fe20000400000 */
[C---:B------:R-:W-:Y:S01]  /*7ef0*/  FMUL R3, R24.reuse, R12 ;  /* 0x0000000c18037220 */ /* 0x040fe20000400000 */
[C---:B------:R-:W-:Y:S01]  /*7f00*/  FFMA R9, R27.reuse, R25, R9 ;  /* 0x000000191b097223 */ /* 0x040fe20000000009 */
[C---:B------:R-:W-:Y:S01]  /*7f10*/  FMUL R10, R24.reuse, R13 ;  /* 0x0000000d180a7220 */ /* 0x040fe20000400000 */
[C---:B------:R-:W-:Y:S01]  /*7f20*/  FFMA R0, R27.reuse, R26, R0 ;  /* 0x0000001a1b007223 */ /* 0x040fe20000000000 */
[C---:B------:R-:W-:Y:S01]  /*7f30*/  FMUL R11, R24.reuse, R14 ;  /* 0x0000000e180b7220 */ /* 0x040fe20000400000 */
[C---:B------:R-:W-:Y:S01]  /*7f40*/  FFMA R2, R27.reuse, R28, R2 ;  /* 0x0000001c1b027223 */ /* 0x040fe20000000002 */
[C---:B------:R-:W-:Y:S01]  /*7f50*/  FMUL R15, R24.reuse, R15 ;  /* 0x0000000f180f7220 */ /* 0x040fe20000400000 */
[C---:B------:R-:W-:Y:S01]  /*7f60*/  FMUL R12, R24.reuse, R16 ;  /* 0x00000010180c7220 */ /* 0x040fe20000400000 */
[C---:B------:R-:W-:Y:S01]  /*7f70*/  FFMA R3, R27.reuse, R29, R3 ;  /* 0x0000001d1b037223 */ /* 0x040fe20000000003 */
[C---:B------:R-:W-:Y:S01]  /*7f80*/  FMUL R13, R24.reuse, R17 ;  /* 0x00000011180d7220 */ /* 0x040fe20000400000 */
[C---:B------:R-:W-:Y:S01]  /*7f90*/  FFMA R10, R27.reuse, R30, R10 ;  /* 0x0000001e1b0a7223 */ /* 0x040fe2000000000a */
[C---:B------:R-:W-:Y:S01]  /*7fa0*/  FMUL R14, R24.reuse, R18 ;  /* 0x00000012180e7220 */ /* 0x040fe20000400000 */
[C---:B------:R-:W-:Y:S01]  /*7fb0*/  FFMA R11, R27.reuse, R31, R11 ;  /* 0x0000001f1b0b7223 */ /* 0x040fe2000000000b */
        /* <DEDUP_REMOVED lines=32> */
.L_x_130:
[----:B------:R-:W-:Y:S05]  /*81c0*/  BSYNC.RECONVERGENT B0 ;  /* 0x0000000000007941 */ /* 0x000fea0003800200 */
.L_x_129:
[----:B------:R-:W-:Y:S01]  /*81d0*/  BAR.SYNC.DEFER_BLOCKING 0x1, 0x80 ;  /* 0x0042000000007b1d */ /* 0x000fe20000010000 */
[----:B------:R-:W-:Y:S01]  /*81e0*/  UISETP.NE.AND UP0, UPT, UR47, -0x4, UPT ;  /* 0xfffffffc2f00788c */ /* 0x000fe2000bf05270 */
[----:B------:R-:W-:Y:S08]  /*81f0*/  IADD3 R22, PT, PT, R22, 0x1, RZ ;  /* 0x0000000116167810 */ /* 0x000ff00007ffe0ff */
[----:B------:R-:W-:Y:S05]  /*8200*/  BRA.U !UP0, `(.L_x_131) ;  /* 0x0000000108247547 */ /* 0x000fea000b800000 */
[----:B------:R-:W-:Y:S01]  /*8210*/  ISETP.NE.AND P0, PT, R58, RZ, PT ;  /* 0x000000ff3a00720c */ /* 0x000fe20003f05270 */
[----:B------:R-:W-:Y:S01]  /*8220*/  IMAD.U32 R0, RZ, RZ, UR46 ;  /* 0x0000002eff007e24 */ /* 0x000fe2000f8e00ff */
[----:B------:R-:W-:Y:S04]  /*8230*/  UIADD3 UR4, UPT, UPT, UR46, 0x1, URZ ;  /* 0x000000012e047890 */ /* 0x000fe8000fffe0ff */
[----:B------:R-:W-:Y:S04]  /*8240*/  UISETP.NE.AND UP0, UPT, UR4, 0x4, UPT ;  /* 0x000000040400788c */ /* 0x000fe8000bf05270 */
[----:B------:R-:W-:Y:S03]  /*8250*/  USEL UR46, UR4, URZ, UP0 ;  /* 0x000000ff042e7287 */ /* 0x000fe60008000000 */
[----:B------:R-:W-:Y:S05]  /*8260*/  @P0 LEA R0, R0, UR44, 0x3 ;  /* 0x0000002c00000c11 */ /* 0x000fea000f8e18ff */
[----:B------:R-:W-:Y:S05]  /*8270*/  @P0 VIADD R0, R0, 0x50 ;  /* 0x0000005000000836 */ /* 0x000fea0000000000 */
[----:B------:R-:W-:Y:S04]  /*8280*/  @P0 PRMT R0, R65, 0x654, R0 ;  /* 0x0000065441000816 */ /* 0x000fe80000000000 */
[----:B------:R3:W-:Y:S03]  /*8290*/  @P0 SYNCS.ARRIVE.TRANS64.RED.A1T0 RZ, [R0+URZ], RZ ;  /* 0x000000ff00ff09a7 */ /* 0x0007e600081004ff */
.L_x_131:
[----:B------:R-:W-:Y:S01]  /*82a0*/  R2UR UR5, R47 ;  /* 0x000000002f0572ca */ /* 0x000fe200000e0000 */
[----:B------:R-:W-:Y:S01]  /*82b0*/  UISETP.NE.AND UP0, UPT, UR61, URZ, UPT ;  /* 0x000000ff3d00728c */ /* 0x000fe2000bf05270 */
[----:B------:R-:W-:Y:S01]  /*82c0*/  R2UR UR4, R48 ;  /* 0x00000000300472ca */ /* 0x000fe200000e0000 */
[----:B------:R-:W-:Y:S01]  /*82d0*/  UIADD3 UR47, UPT, UPT, UR47, 0x4, URZ ;  /* 0x000000042f2f7890 */ /* 0x000fe2000fffe0ff */
[----:B------:R-:W-:Y:S01]  /*82e0*/  ISETP.NE.AND P0, PT, R52, 0x2, PT ;  /* 0x000000023400780c */ /* 0x000fe20003f05270 */
[----:B------:R-:W-:Y:S01]  /*82f0*/  UMOV UR36, UR60 ;  /* 0x0000003c00247c82 */ /* 0x000fe20008000000 */
[----:B------:R-:W-:Y:S02]  /*8300*/  ISETP.NE.AND P1, PT, R22, 0x4, PT ;  /* 0x000000041600780c */ /* 0x000fe40003f25270 */
[----:B------:R-:W-:Y:S02]  /*8310*/  SEL R2, RZ, 0x1, P0 ;  /* 0x00000001ff027807 */ /* 0x000fe40000000000 */
[----:B---3--:R-:W-:Y:S02]  /*8320*/  SEL R0, RZ, 0x1, P1 ;  /* 0x00000001ff007807 */ /* 0x008fe40000800000 */
[----:B------:R-:W-:Y:S01]  /*8330*/  LOP3.LUT R53, R53, R2, RZ, 0x3c, !PT ;  /* 0x0000000235357212 */ /* 0x000fe200078e3cff */
[----:B------:R-:W-:Y:S01]  /*8340*/  UIADD3 UR31, UPT, UPT, UR37, UR5, URZ ;  /* 0x00000005251f7290 */ /* 0x000fe2000fffe0ff */
[----:B------:R-:W-:Y:S01]  /*8350*/  LOP3.LUT R54, R54, R0, RZ, 0x3c, !PT ;  /* 0x0000000036367212 */ /* 0x000fe200078e3cff */
[----:B------:R-:W-:Y:S01]  /*8360*/  UIADD3 UR30, UPT, UPT, UR38, UR4, URZ ;  /* 0x00000004261e7290 */ /* 0x000fe2000fffe0ff */
[----:B------:R-:W-:Y:S02]  /*8370*/  SEL R52, R52, RZ, P0 ;  /* 0x000000ff34347207 */ /* 0x000fe40000000000 */
[----:B------:R-:W-:Y:S01]  /*8380*/  SEL R22, R22, RZ, P1 ;  /* 0x000000ff16167207 */ /* 0x000fe20000800000 */
[----:B------:R-:W-:Y:S08]  /*8390*/  BRA.U UP0, `(.L_x_132) ;  /* 0xffffffcd00b07547 */ /* 0x000ff0000b83ffff */
[----:B------:R-:W-:-:S13]  /*83a0*/  R2UR UR4, R49 ;  /* 0x00000000310472ca */ /* 0x000fda00000e0000 */
[----:B------:R-:W-:-:S09]  /*83b0*/  UISETP.NE.AND UP0, UPT, UR4, URZ, UPT ;  /* 0x000000ff0400728c */ /* 0x000fd2000bf05270 */
[----:B------:R-:W-:Y:S05]  /*83c0*/  BRA.U !UP0, `(.L_x_133) ;  /* 0x0000000108487547 */ /* 0x000fea000b800000 */
[----:B------:R-:W3:Y:S02]  /*83d0*/  LDCU.64 UR4, c[0x0][0x890] ;  /* 0x00011200ff0477ac */ /* 0x000ee40008000a00 */
[----:B---3--:R-:W-:-:S04]  /*83e0*/  UISETP.NE.U32.AND UP0, UPT, UR4, URZ, UPT ;  /* 0x000000ff0400728c */ /* 0x008fc8000bf05070 */
[----:B------:R-:W-:-:S09]  /*83f0*/  UISETP.NE.AND.EX UP0, UPT, UR5, URZ, UPT, UP0 ;  /* 0x000000ff0500728c */ /* 0x000fd2000bf05300 */
[----:B------:R-:W-:Y:S05]  /*8400*/  BRA.U UP0, `(.L_x_134) ;  /* 0x00000001000c7547 */ /* 0x000fea000b800000 */
[----:B------:R-:W-:-:S13]  /*8410*/  FSETP.NEU.AND P0, PT, R27, RZ, PT ;  /* 0x000000ff1b00720b */ /* 0x000fda0003f0d000 */
[----:B------:R-:W-:Y:S05]  /*8420*/  @!P0 EXIT ;  /* 0x000000000000894d */ /* 0x000fea0003800000 */
[----:B------:R-:W-:Y:S05]  /*8430*/  BRA `(.L_x_133) ;  /* 0x00000000002c7947 */ /* 0x000fea0003800000 */
.L_x_134:
[----:B------:R-:W-:Y:S01]  /*8440*/  ISETP.NE.AND P0, PT, R51, RZ, PT ;  /* 0x000000ff3300720c */ /* 0x000fe20003f05270 */
[----:B------:R-:W-:-:S12]  /*8450*/  BSSY.RECONVERGENT B0, `(.L_x_133) ;  /* 0x0000009000007945 */ /* 0x000fd80003800200 */
[----:B------:R-:W-:Y:S05]  /*8460*/  @P0 BRA `(.L_x_135) ;  /* 0x0000000000140947 */ /* 0x000fea0003800000 */
[----:B------:R-:W3:Y:S02]  /*8470*/  LDCU.64 UR4, c[0x0][0x888] ;  /* 0x00011100ff0477ac */ /* 0x000ee40008000a00 */
[----:B---3--:R-:W-:-:S04]  /*8480*/  ISETP.NE.U32.AND P0, PT, RZ, UR4, PT ;  /* 0x00000004ff007c0c */ /* 0x008fc8000bf05070 */
[----:B------:R-:W-:-:S13]  /*8490*/  ISETP.NE.AND.EX P0, PT, RZ, UR5, PT, P0 ;  /* 0x00000005ff007c0c */ /* 0x000fda000bf05300 */
[----:B------:R-:W-:Y:S05]  /*84a0*/  @!P0 EXIT ;  /* 0x000000000000894d */ /* 0x000fea0003800000 */
[----:B------:R-:W-:Y:S05]  /*84b0*/  BRA `(.L_x_136) ;  /* 0x0000000000087947 */ /* 0x000fea0003800000 */
.L_x_135:
[----:B------:R-:W-:-:S13]  /*84c0*/  FSETP.NEU.AND P0, PT, R27, RZ, PT ;  /* 0x000000ff1b00720b */ /* 0x000fda0003f0d000 */
[----:B------:R-:W-:Y:S05]  /*84d0*/  @!P0 EXIT ;  /* 0x000000000000894d */ /* 0x000fea0003800000 */
.L_x_136:
[----:B------:R-:W-:Y:S05]  /*84e0*/  BSYNC.RECONVERGENT B0 ;  /* 0x0000000000007941 */ /* 0x000fea0003800200 */
.L_x_133:
[----:B------:R-:W3:Y:S01]  /*84f0*/  S2UR UR5, SR_CgaCtaId ;  /* 0x00000000000579c3 */ /* 0x000ee20000008800 */
[----:B------:R-:W-:Y:S01]  /*8500*/  ULEA UR4, UR46, UR44, 0x3 ;  /* 0x0000002c2e047291 */ /* 0x000fe2000f8e18ff */
[----:B------:R-:W-:-:S04]  /*8510*/  DEPBAR.LE SB0, 0x0 ;  /* 0x000080000000791a */ /* 0x000fc80000000000 */
[----:B------:R-:W-:-:S04]  /*8520*/  UIADD3 UR4, UPT, UPT, UR4, 0x50, URZ ;  /* 0x0000005004047890 */ /* 0x000fc8000fffe0ff */
[----:B---3--:R-:W-:-:S09]  /*8530*/  UPRMT UR4, UR5, 0x654, UR4 ;  /* 0x0000065405047896 */ /* 0x008fd20008000004 */
[----:B------:R-:W-:Y:S01]  /*8540*/  SYNCS.ARRIVE.TRANS64.RED.A1T0 RZ, [UR4], RZ ;  /* 0x000000ffffff79a7 */ /* 0x000fe20008100404 */
[----:B------:R-:W-:Y:S05]  /*8550*/  EXIT ;  /* 0x000000000000794d */ /* 0x000fea0003800000 */
.L_x_24:
[----:B-1----:R1:W3:Y:S02]  /*8560*/  SYNCS.PHASECHK.TRANS64.TRYWAIT P0, [R0+URZ+0xf0], R2 ;  /* 0x0000f002000075a7 */ /* 0x0022e400080011ff */
[----:B---3--:R-:W-:Y:S05]  /*8570*/  @!P0 NANOSLEEP.SYNCS 0x989680 ;  /* 0x009896800000895d */ /* 0x008fea0003900000 */
[----:B------:R-:W3:Y:S02]  /*8580*/  @!P0 SYNCS.PHASECHK.TRANS64 P0, [R0+URZ+0xf0], R2 ;  /* 0x0000f002000085a7 */ /* 0x000ee400080010ff */
[----:B---3--:R-:W-:Y:S05]  /*8590*/  @!P0 BRA `(.L_x_24) ;  /* 0xfffffffc00f08947 */ /* 0x008fea000383ffff */
[----:B------:R-:W-:Y:S05]  /*85a0*/  BRA `(.L_x_137) ;  /* 0xffffff9000bc7947 */ /* 0x000fea000383ffff */
.L_x_27:
[----:B-1----:R-:W-:-:S07]  /*85b0*/  MOV R0, UR33 ;  /* 0x0000002100007c02 */ /* 0x002fce0008000f00 */
.L_x_138:
[----:B-1----:R1:W3:Y:S02]  /*85c0*/  SYNCS.PHASECHK.TRANS64.TRYWAIT P0, [R0+URZ+0x18], R3 ;  /* 0x00001803000075a7 */ /* 0x0022e400080011ff */
[----:B---3--:R-:W-:Y:S05]  /*85d0*/  @!P0 NANOSLEEP.SYNCS 0x989680 ;  /* 0x009896800000895d */ /* 0x008fea0003900000 */
[----:B------:R-:W3:Y:S02]  /*85e0*/  @!P0 SYNCS.PHASECHK.TRANS64 P0, [R0+URZ+0x18], R3 ;  /* 0x00001803000085a7 */ /* 0x000ee400080010ff */
[----:B---3--:R-:W-:Y:S05]  /*85f0*/  @!P0 BRA `(.L_x_138) ;  /* 0xfffffffc00f08947 */ /* 0x008fea000383ffff */
[----:B------:R-:W-:Y:S05]  /*8600*/  BRA `(.L_x_26) ;  /* 0xffffff9000fc7947 */ /* 0x000fea000383ffff */
.L_x_34:
[----:B-1----:R-:W-:-:S07]  /*8610*/  MOV R0, UR9 ;  /* 0x0000000900007c02 */ /* 0x002fce0008000f00 */
.L_x_139:
[----:B-1----:R1:W3:Y:S02]  /*8620*/  SYNCS.PHASECHK.TRANS64.TRYWAIT P0, [R0+URZ+0x18], R3 ;  /* 0x00001803000075a7 */ /* 0x0022e400080011ff */
[----:B---3--:R-:W-:Y:S05]  /*8630*/  @!P0 NANOSLEEP.SYNCS 0x989680 ;  /* 0x009896800000895d */ /* 0x008fea0003900000 */
[----:B------:R-:W3:Y:S02]  /*8640*/  @!P0 SYNCS.PHASECHK.TRANS64 P0, [R0+URZ+0x18], R3 ;  /* 0x00001803000085a7 */ /* 0x000ee400080010ff */
[----:B---3--:R-:W-:Y:S05]  /*8650*/  @!P0 BRA `(.L_x_139) ;  /* 0xfffffffc00f08947 */ /* 0x008fea000383ffff */
[----:B------:R-:W-:Y:S05]  /*8660*/  BRA `(.L_x_33) ;  /* 0xffffff9400b47947 */ /* 0x000fea000383ffff */
.L_x_39:
[----:B-1----:R1:W3:Y:S02]  /*8670*/  SYNCS.PHASECHK.TRANS64.TRYWAIT P0, [R3+URZ+0x80], R0 ;  /* 0x00008000030075a7 */ /* 0x0022e400080011ff */
[----:B---3--:R-:W-:Y:S05]  /*8680*/  @!P0 NANOSLEEP.SYNCS 0x989680 ;  /* 0x009896800000895d */ /* 0x008fea0003900000 */
[----:B------:R-:W3:Y:S02]  /*8690*/  @!P0 SYNCS.PHASECHK.TRANS64 P0, [R3+URZ+0x80], R0 ;  /* 0x00008000030085a7 */ /* 0x000ee400080010ff */
[----:B---3--:R-:W-:Y:S05]  /*86a0*/  @!P0 BRA `(.L_x_39) ;  /* 0xfffffffc00f08947 */ /* 0x008fea000383ffff */
[----:B------:R-:W-:Y:S05]  /*86b0*/  BRA `(.L_x_140) ;  /* 0xffffff9800547947 */ /* 0x000fea000383ffff */
.L_x_43:
[----:B------:R-:W-:-:S07]  /*86c0*/  MOV R0, UR4 ;  /* 0x0000000400007c02 */ /* 0x000fce0008000f00 */
.L_x_141:
[----:B-1----:R1:W3:Y:S02]  /*86d0*/  SYNCS.PHASECHK.TRANS64.TRYWAIT P0, [R0+URZ], R2 ;  /* 0x00000002000075a7 */ /* 0x0022e400080011ff */
[----:B---3--:R-:W-:Y:S05]  /*86e0*/  @!P0 NANOSLEEP.SYNCS 0x989680 ;  /* 0x009896800000895d */ /* 0x008fea0003900000 */
[----:B------:R-:W3:Y:S02]  /*86f0*/  @!P0 SYNCS.PHASECHK.TRANS64 P0, [R0+URZ], R2 ;  /* 0x00000002000085a7 */ /* 0x000ee400080010ff */
[----:B---3--:R-:W-:Y:S05]  /*8700*/  @!P0 BRA `(.L_x_141) ;  /* 0xfffffffc00f08947 */ /* 0x008fea000383ffff */
[----:B------:R-:W-:Y:S05]  /*8710*/  BRA `(.L_x_142) ;  /* 0xffffffa000007947 */ /* 0x000fea000383ffff */
.L_x_44:
[----:B------:R-:W-:-:S07]  /*8720*/  MOV R0, UR5 ;  /* 0x0000000500007c02 */ /* 0x000fce0008000f00 */
.L_x_143:
[----:B-1----:R1:W3:Y:S02]  /*8730*/  SYNCS.PHASECHK.TRANS64.TRYWAIT P0, [R0+URZ], R2 ;  /* 0x00000002000075a7 */ /* 0x0022e400080011ff */
[----:B---3--:R-:W-:Y:S05]  /*8740*/  @!P0 NANOSLEEP.SYNCS 0x989680 ;  /* 0x009896800000895d */ /* 0x008fea0003900000 */
[----:B------:R-:W3:Y:S02]  /*8750*/  @!P0 SYNCS.PHASECHK.TRANS64 P0, [R0+URZ], R2 ;  /* 0x00000002000085a7 */ /* 0x000ee400080010ff */
[----:B---3--:R-:W-:Y:S05]  /*8760*/  @!P0 BRA `(.L_x_143) ;  /* 0xfffffffc00f08947 */ /* 0x008fea000383ffff */
[----:B------:R-:W-:Y:S05]  /*8770*/  BRA `(.L_x_144) ;  /* 0xffffffa0000c7947 */ /* 0x000fea000383ffff */
.L_x_47:
[----:B--2---:R2:W3:Y:S02]  /*8780*/  SYNCS.PHASECHK.TRANS64.TRYWAIT P0, [R2+URZ+0xe0], R4 ;  /* 0x0000e004020075a7 */ /* 0x0044e400080011ff */
[----:B---3--:R-:W-:Y:S05]  /*8790*/  @!P0 NANOSLEEP.SYNCS 0x989680 ;  /* 0x009896800000895d */ /* 0x008fea0003900000 */
[----:B------:R-:W3:Y:S02]  /*87a0*/  @!P0 SYNCS.PHASECHK.TRANS64 P0, [R2+URZ+0xe0], R4 ;  /* 0x0000e004020085a7 */ /* 0x000ee400080010ff */
[----:B---3--:R-:W-:Y:S05]  /*87b0*/  @!P0 BRA `(.L_x_47) ;  /* 0xfffffffc00f08947 */ /* 0x008fea000383ffff */
[----:B------:R-:W-:Y:S05]  /*87c0*/  BRA `(.L_x_145) ;  /* 0xffffffa000707947 */ /* 0x000fea000383ffff */
.L_x_48:
[----:B------:R-:W-:-:S07]  /*87d0*/  MOV R2, UR4 ;  /* 0x0000000400027c02 */ /* 0x000fce0008000f00 */
.L_x_146:
[----:B--2---:R2:W3:Y:S02]  /*87e0*/  SYNCS.PHASECHK.TRANS64.TRYWAIT P0, [R2+URZ+0x90], R5 ;  /* 0x00009005020075a7 */ /* 0x0044e400080011ff */
[----:B---3--:R-:W-:Y:S05]  /*87f0*/  @!P0 NANOSLEEP.SYNCS 0x989680 ;  /* 0x009896800000895d */ /* 0x008fea0003900000 */
[----:B------:R-:W3:Y:S02]  /*8800*/  @!P0 SYNCS.PHASECHK.TRANS64 P0, [R2+URZ+0x90], R5 ;  /* 0x00009005020085a7 */ /* 0x000ee400080010ff */
[----:B---3--:R-:W-:Y:S05]  /*8810*/  @!P0 BRA `(.L_x_146) ;  /* 0xfffffffc00f08947 */ /* 0x008fea000383ffff */
[----:B------:R-:W-:Y:S05]  /*8820*/  BRA `(.L_x_147) ;  /* 0xffffffa000807947 */ /* 0x000fea000383ffff */
.L_x_49:
[----:B--2---:R2:W3:Y:S02]  /*8830*/  SYNCS.PHASECHK.TRANS64.TRYWAIT P1, [R2+URZ+0x80], R4 ;  /* 0x00008004020075a7 */ /* 0x0044e400080211ff */
[----:B---3--:R-:W-:Y:S05]  /*8840*/  @!P1 NANOSLEEP.SYNCS 0x989680 ;  /* 0x009896800000995d */ /* 0x008fea0003900000 */
[----:B------:R-:W3:Y:S02]  /*8850*/  @!P1 SYNCS.PHASECHK.TRANS64 P1, [R2+URZ+0x80], R4 ;  /* 0x00008004020095a7 */ /* 0x000ee400080210ff */
[----:B---3--:R-:W-:Y:S05]  /*8860*/  @!P1 BRA `(.L_x_49) ;  /* 0xfffffffc00f09947 */ /* 0x008fea000383ffff */
[----:B------:R-:W-:Y:S05]  /*8870*/  BRA `(.L_x_148) ;  /* 0xffffffa000b07947 */ /* 0x000fea000383ffff */
.L_x_52:
[----:B------:R-:W-:-:S07]  /*8880*/  MOV R0, UR4 ;  /* 0x0000000400007c02 */ /* 0x000fce0008000f00 */
.L_x_149:
[----:B--2---:R2:W3:Y:S02]  /*8890*/  SYNCS.PHASECHK.TRANS64.TRYWAIT P0, [R0+URZ+0x90], R2 ;  /* 0x00009002000075a7 */ /* 0x0044e400080011ff */
[----:B---3--:R-:W-:Y:S05]  /*88a0*/  @!P0 NANOSLEEP.SYNCS 0x989680 ;  /* 0x009896800000895d */ /* 0x008fea0003900000 */
[----:B------:R-:W3:Y:S02]  /*88b0*/  @!P0 SYNCS.PHASECHK.TRANS64 P0, [R0+URZ+0x90], R2 ;  /* 0x00009002000085a7 */ /* 0x000ee400080010ff */
[----:B---3--:R-:W-:Y:S05]  /*88c0*/  @!P0 BRA `(.L_x_149) ;  /* 0xfffffffc00f08947 */ /* 0x008fea000383ffff */
[----:B------:R-:W-:Y:S05]  /*88d0*/  BRA `(.L_x_51) ;  /* 0xffffffa400047947 */ /* 0x000fea000383ffff */
.L_x_59:
[----:B-1----:R1:W2:Y:S02]  /*88e0*/  SYNCS.PHASECHK.TRANS64.TRYWAIT P1, [R0+URZ+0x80], R2 ;  /* 0x00008002000075a7 */ /* 0x0022a400080211ff */
[----:B--2---:R-:W-:Y:S05]  /*88f0*/  @!P1 NANOSLEEP.SYNCS 0x989680 ;  /* 0x009896800000995d */ /* 0x004fea0003900000 */
[----:B------:R-:W2:Y:S02]  /*8900*/  @!P1 SYNCS.PHASECHK.TRANS64 P1, [R0+URZ+0x80], R2 ;  /* 0x00008002000095a7 */ /* 0x000ea400080210ff */
[----:B--2---:R-:W-:Y:S05]  /*8910*/  @!P1 BRA `(.L_x_59) ;  /* 0xfffffffc00f09947 */ /* 0x004fea000383ffff */
[----:B------:R-:W-:Y:S05]  /*8920*/  BRA `(.L_x_150) ;  /* 0xffffffa8007c7947 */ /* 0x000fea000383ffff */
.L_x_60:
[----:B------:R-:W-:-:S07]  /*8930*/  MOV R2, UR31 ;  /* 0x0000001f00027c02 */ /* 0x000fce0008000f00 */
.L_x_151:
[----:B-1----:R1:W2:Y:S02]  /*8940*/  SYNCS.PHASECHK.TRANS64.TRYWAIT P0, [R2+URZ+0xc0], R0 ;  /* 0x0000c000020075a7 */ /* 0x0022a400080011ff */
[----:B--2---:R-:W-:Y:S05]  /*8950*/  @!P0 NANOSLEEP.SYNCS 0x989680 ;  /* 0x009896800000895d */ /* 0x004fea0003900000 */
[----:B------:R-:W2:Y:S02]  /*8960*/  @!P0 SYNCS.PHASECHK.TRANS64 P0, [R2+URZ+0xc0], R0 ;  /* 0x0000c000020085a7 */ /* 0x000ea400080010ff */
[----:B--2---:R-:W-:Y:S05]  /*8970*/  @!P0 BRA `(.L_x_151) ;  /* 0xfffffffc00f08947 */ /* 0x004fea000383ffff */
[----:B------:R-:W-:Y:S05]  /*8980*/  BRA `(.L_x_152) ;  /* 0xffffffa800cc7947 */ /* 0x000fea000383ffff */
.L_x_63:
[----:B------:R-:W-:Y:S07]  /*8990*/  MOV R0, UR5 ;  /* 0x0000000500007c02 */ /* 0x000fee0008000f00 */
.L_x_153:
[----:B-1----:R1:W2:Y:S02]  /*89a0*/  SYNCS.PHASECHK.TRANS64.TRYWAIT P0, [R0+URZ], R2 ;  /* 0x00000002000075a7 */ /* 0x0022a400080011ff */
[----:B--2---:R-:W-:Y:S05]  /*89b0*/  @!P0 NANOSLEEP.SYNCS 0x989680 ;  /* 0x009896800000895d */ /* 0x004fea0003900000 */
[----:B------:R-:W2:Y:S02]  /*89c0*/  @!P0 SYNCS.PHASECHK.TRANS64 P0, [R0+URZ], R2 ;  /* 0x00000002000085a7 */ /* 0x000ea400080010ff */
[----:B--2---:R-:W-:Y:S05]  /*89d0*/  @!P0 BRA `(.L_x_153) ;  /* 0xfffffffc00f08947 */ /* 0x004fea000383ffff */
[----:B------:R-:W-:Y:S05]  /*89e0*/  BRA `(.L_x_62) ;  /* 0xffffffa800e87947 */ /* 0x000fea000383ffff */
.L_x_66:
[----:B------:R-:W-:-:S07]  /*89f0*/  MOV R0, UR4 ;  /* 0x0000000400007c02 */ /* 0x000fce0008000f00 */
.L_x_154:
[----:B--2---:R2:W4:Y:S02]  /*8a00*/  SYNCS.PHASECHK.TRANS64.TRYWAIT P0, [R0+URZ], R2 ;  /* 0x00000002000075a7 */ /* 0x00452400080011ff */
[----:B----4-:R-:W-:Y:S05]  /*8a10*/  @!P0 NANOSLEEP.SYNCS 0x989680 ;  /* 0x009896800000895d */ /* 0x010fea0003900000 */
[----:B------:R-:W4:Y:S02]  /*8a20*/  @!P0 SYNCS.PHASECHK.TRANS64 P0, [R0+URZ], R2 ;  /* 0x00000002000085a7 */ /* 0x000f2400080010ff */
[----:B----4-:R-:W-:Y:S05]  /*8a30*/  @!P0 BRA `(.L_x_154) ;  /* 0xfffffffc00f08947 */ /* 0x010fea000383ffff */
[----:B------:R-:W-:Y:S05]  /*8a40*/  BRA `(.L_x_155) ;  /* 0xffffffac00c47947 */ /* 0x000fea000383ffff */
.L_x_67:
[----:B------:R-:W-:-:S07]  /*8a50*/  MOV R0, UR5 ;  /* 0x0000000500007c02 */ /* 0x000fce0008000f00 */
.L_x_156:
[----:B-1----:R1:W2:Y:S02]  /*8a60*/  SYNCS.PHASECHK.TRANS64.TRYWAIT P0, [R0+URZ], R3 ;  /* 0x00000003000075a7 */ /* 0x0022a400080011ff */
[----:B--2---:R-:W-:Y:S05]  /*8a70*/  @!P0 NANOSLEEP.SYNCS 0x989680 ;  /* 0x009896800000895d */ /* 0x004fea0003900000 */
[----:B------:R-:W2:Y:S02]  /*8a80*/  @!P0 SYNCS.PHASECHK.TRANS64 P0, [R0+URZ], R3 ;  /* 0x00000003000085a7 */ /* 0x000ea400080010ff */
[----:B--2---:R-:W-:Y:S05]  /*8a90*/  @!P0 BRA `(.L_x_156) ;  /* 0xfffffffc00f08947 */ /* 0x004fea000383ffff */
[----:B------:R-:W-:Y:S05]  /*8aa0*/  BRA `(.L_x_157) ;  /* 0xffffffac00d07947 */ /* 0x000fea000383ffff */
.L_x_68:
[----:B------:R-:W-:-:S07]  /*8ab0*/  MOV R0, UR5 ;  /* 0x0000000500007c02 */ /* 0x000fce0008000f00 */
.L_x_158:
[----:B-1----:R1:W2:Y:S02]  /*8ac0*/  SYNCS.PHASECHK.TRANS64.TRYWAIT P0, [R0+URZ], R3 ;  /* 0x00000003000075a7 */ /* 0x0022a400080011ff */
[----:B--2---:R-:W-:Y:S05]  /*8ad0*/  @!P0 NANOSLEEP.SYNCS 0x989680 ;  /* 0x009896800000895d */ /* 0x004fea0003900000 */
[----:B------:R-:W2:Y:S02]  /*8ae0*/  @!P0 SYNCS.PHASECHK.TRANS64 P0, [R0+URZ], R3 ;  /* 0x00000003000085a7 */ /* 0x000ea400080010ff */
[----:B--2---:R-:W-:Y:S05]  /*8af0*/  @!P0 BRA `(.L_x_158) ;  /* 0xfffffffc00f08947 */ /* 0x004fea000383ffff */
[----:B------:R-:W-:Y:S05]  /*8b00*/  BRA `(.L_x_159) ;  /* 0xffffffac00dc7947 */ /* 0x000fea000383ffff */
.L_x_69:
[----:B-1----:R-:W-:-:S07]  /*8b10*/  MOV R0, UR4 ;  /* 0x0000000400007c02 */ /* 0x002fce0008000f00 */
.L_x_160:
[----:B-1----:R1:W2:Y:S02]  /*8b20*/  SYNCS.PHASECHK.TRANS64.TRYWAIT P0, [R0+URZ], R2 ;  /* 0x00000002000075a7 */ /* 0x0022a400080011ff */
[----:B--2---:R-:W-:Y:S05]  /*8b30*/  @!P0 NANOSLEEP.SYNCS 0x989680 ;  /* 0x009896800000895d */ /* 0x004fea0003900000 */
[----:B------:R-:W2:Y:S02]  /*8b40*/  @!P0 SYNCS.PHASECHK.TRANS64 P0, [R0+URZ], R2 ;  /* 0x00000002000085a7 */ /* 0x000ea400080010ff */
[----:B--2---:R-:W-:Y:S05]  /*8b50*/  @!P0 BRA `(.L_x_160) ;  /* 0xfffffffc00f08947 */ /* 0x004fea000383ffff */
[----:B------:R-:W-:Y:S05]  /*8b60*/  BRA `(.L_x_161) ;  /* 0xffffffac00e87947 */ /* 0x000fea000383ffff */
.L_x_74:
[----:B-1----:R1:W2:Y:S02]  /*8b70*/  SYNCS.PHASECHK.TRANS64.TRYWAIT P0, [R8+URZ+0x80], R0 ;  /* 0x00008000080075a7 */ /* 0x0022a400080011ff */
[----:B--2---:R-:W-:Y:S05]  /*8b80*/  @!P0 NANOSLEEP.SYNCS 0x989680 ;  /* 0x009896800000895d */ /* 0x004fea0003900000 */
[----:B------:R-:W2:Y:S02]  /*8b90*/  @!P0 SYNCS.PHASECHK.TRANS64 P0, [R8+URZ+0x80], R0 ;  /* 0x00008000080085a7 */ /* 0x000ea400080010ff */
[----:B--2---:R-:W-:Y:S05]  /*8ba0*/  @!P0 BRA `(.L_x_74) ;  /* 0xfffffffc00f08947 */ /* 0x004fea000383ffff */
[----:B------:R-:W-:Y:S05]  /*8bb0*/  BRA `(.L_x_162) ;  /* 0xffffffb4002c7947 */ /* 0x000fea000383ffff */
.L_x_77:
[----:B-1----:R-:W-:Y:S07]  /*8bc0*/  MOV R0, UR21 ;  /* 0x0000001500007c02 */ /* 0x002fee0008000f00 */
.L_x_163:
[----:B-1----:R1:W2:Y:S02]  /*8bd0*/  SYNCS.PHASECHK.TRANS64.TRYWAIT P1, [R0+URZ+0x78], R2 ;  /* 0x00007802000075a7 */ /* 0x0022a400080211ff */
[----:B--2---:R-:W-:Y:S05]  /*8be0*/  @!P1 NANOSLEEP.SYNCS 0x989680 ;  /* 0x009896800000995d */ /* 0x004fea0003900000 */
[----:B------:R-:W2:Y:S02]  /*8bf0*/  @!P1 SYNCS.PHASECHK.TRANS64 P1, [R0+URZ+0x78], R2 ;  /* 0x00007802000095a7 */ /* 0x000ea400080210ff */
[----:B--2---:R-:W-:Y:S05]  /*8c00*/  @!P1 BRA `(.L_x_163) ;  /* 0xfffffffc00f09947 */ /* 0x004fea000383ffff */
[----:B------:R-:W-:Y:S05]  /*8c10*/  BRA `(.L_x_76) ;  /* 0xffffffb800a87947 */ /* 0x000fea000383ffff */
.L_x_80:
[----:B-1----:R-:W-:Y:S07]  /*8c20*/  MOV R0, UR21 ;  /* 0x0000001500007c02 */ /* 0x002fee0008000f00 */
.L_x_164:
[----:B-1----:R1:W2:Y:S02]  /*8c30*/  SYNCS.PHASECHK.TRANS64.TRYWAIT P0, [R0+URZ+0x50], R4 ;  /* 0x00005004000075a7 */ /* 0x0022a400080011ff */
[----:B--2---:R-:W-:Y:S05]  /*8c40*/  @!P0 NANOSLEEP.SYNCS 0x989680 ;  /* 0x009896800000895d */ /* 0x004fea0003900000 */
[----:B------:R-:W2:Y:S02]  /*8c50*/  @!P0 SYNCS.PHASECHK.TRANS64 P0, [R0+URZ+0x50], R4 ;  /* 0x00005004000085a7 */ /* 0x000ea400080010ff */
[----:B--2---:R-:W-:Y:S05]  /*8c60*/  @!P0 BRA `(.L_x_164) ;  /* 0xfffffffc00f08947 */ /* 0x004fea000383ffff */
[----:B------:R-:W-:Y:S05]  /*8c70*/  BRA `(.L_x_165) ;  /* 0xffffffbc00007947 */ /* 0x000fea000383ffff */
.L_x_81:
[----:B------:R-:W-:Y:S07]  /*8c80*/  MOV R0, UR21 ;  /* 0x0000001500007c02 */ /* 0x000fee0008000f00 */
.L_x_166:
[----:B-1----:R1:W2:Y:S02]  /*8c90*/  SYNCS.PHASECHK.TRANS64.TRYWAIT P0, [R0+URZ+0x58], R4 ;  /* 0x00005804000075a7 */ /* 0x0022a400080011ff */
[----:B--2---:R-:W-:Y:S05]  /*8ca0*/  @!P0 NANOSLEEP.SYNCS 0x989680 ;  /* 0x009896800000895d */ /* 0x004fea0003900000 */
[----:B------:R-:W2:Y:S02]  /*8cb0*/  @!P0 SYNCS.PHASECHK.TRANS64 P0, [R0+URZ+0x58], R4 ;  /* 0x00005804000085a7 */ /* 0x000ea400080010ff */
[----:B--2---:R-:W-:Y:S05]  /*8cc0*/  @!P0 BRA `(.L_x_166) ;  /* 0xfffffffc00f08947 */ /* 0x004fea000383ffff */
[----:B------:R-:W-:Y:S05]  /*8cd0*/  BRA `(.L_x_167) ;  /* 0xffffffbc00387947 */ /* 0x000fea000383ffff */
.L_x_82:
[----:B------:R-:W-:Y:S07]  /*8ce0*/  MOV R0, UR21 ;  /* 0x0000001500007c02 */ /* 0x000fee0008000f00 */
.L_x_168:
[----:B-1----:R1:W2:Y:S02]  /*8cf0*/  SYNCS.PHASECHK.TRANS64.TRYWAIT P0, [R0+URZ+0x60], R4 ;  /* 0x00006004000075a7 */ /* 0x0022a400080011ff */
[----:B--2---:R-:W-:Y:S05]  /*8d00*/  @!P0 NANOSLEEP.SYNCS 0x989680 ;  /* 0x009896800000895d */ /* 0x004fea0003900000 */
[----:B------:R-:W2:Y:S02]  /*8d10*/  @!P0 SYNCS.PHASECHK.TRANS64 P0, [R0+URZ+0x60], R4 ;  /* 0x00006004000085a7 */ /* 0x000ea400080010ff */
[----:B--2---:R-:W-:Y:S05]  /*8d20*/  @!P0 BRA `(.L_x_168) ;  /* 0xfffffffc00f08947 */ /* 0x004fea000383ffff */
[----:B------:R-:W-:Y:S05]  /*8d30*/  BRA `(.L_x_169) ;  /* 0xffffffbc007c7947 */ /* 0x000fea000383ffff */
.L_x_83:
[----:B------:R-:W-:Y:S07]  /*8d40*/  MOV R0, UR21 ;  /* 0x0000001500007c02 */ /* 0x000fee0008000f00 */
.L_x_170:
[----:B-1----:R1:W2:Y:S02]  /*8d50*/  SYNCS.PHASECHK.TRANS64.TRYWAIT P0, [R0+URZ+0x68], R4 ;  /* 0x00006804000075a7 */ /* 0x0022a400080011ff */
[----:B--2---:R-:W-:Y:S05]  /*8d60*/  @!P0 NANOSLEEP.SYNCS 0x989680 ;  /* 0x009896800000895d */ /* 0x004fea0003900000 */
[----:B------:R-:W2:Y:S02]  /*8d70*/  @!P0 SYNCS.PHASECHK.TRANS64 P0, [R0+URZ+0x68], R4 ;  /* 0x00006804000085a7 */ /* 0x000ea400080010ff */
[----:B--2---:R-:W-:Y:S05]  /*8d80*/  @!P0 BRA `(.L_x_170) ;  /* 0xfffffffc00f08947 */ /* 0x004fea000383ffff */
[----:B------:R-:W-:Y:S05]  /*8d90*/  BRA `(.L_x_171) ;  /* 0xffffffbc00c47947 */ /* 0x000fea000383ffff */
.L_x_85:
[----:B------:R-:W-:-:S07]  /*8da0*/  MOV R0, UR21 ;  /* 0x0000001500007c02 */ /* 0x000fce0008000f00 */
.L_x_172:
[----:B--2---:R2:W4:Y:S02]  /*8db0*/  SYNCS.PHASECHK.TRANS64.TRYWAIT P0, [R0+URZ+0x50], R2 ;  /* 0x00005002000075a7 */ /* 0x00452400080011ff */
[----:B----4-:R-:W-:Y:S05]  /*8dc0*/  @!P0 NANOSLEEP.SYNCS 0x989680 ;  /* 0x009896800000895d */ /* 0x010fea0003900000 */
[----:B------:R-:W4:Y:S02]  /*8dd0*/  @!P0 SYNCS.PHASECHK.TRANS64 P0, [R0+URZ+0x50], R2 ;  /* 0x00005002000085a7 */ /* 0x000f2400080010ff */
[----:B----4-:R-:W-:Y:S05]  /*8de0*/  @!P0 BRA `(.L_x_172) ;  /* 0xfffffffc00f08947 */ /* 0x010fea000383ffff */
[----:B------:R-:W-:Y:S05]  /*8df0*/  BRA `(.L_x_173) ;  /* 0xffffffc0003c7947 */ /* 0x000fea000383ffff */
.L_x_86:
[----:B--2---:R-:W-:-:S07]  /*8e00*/  MOV R0, UR21 ;  /* 0x0000001500007c02 */ /* 0x004fce0008000f00 */
.L_x_174:
[----:B--2---:R2:W4:Y:S02]  /*8e10*/  SYNCS.PHASECHK.TRANS64.TRYWAIT P0, [R0+URZ+0x58], R2 ;  /* 0x00005802000075a7 */ /* 0x00452400080011ff */
[----:B----4-:R-:W-:Y:S05]  /*8e20*/  @!P0 NANOSLEEP.SYNCS 0x989680 ;  /* 0x009896800000895d */ /* 0x010fea0003900000 */
[----:B------:R-:W4:Y:S02]  /*8e30*/  @!P0 SYNCS.PHASECHK.TRANS64 P0, [R0+URZ+0x58], R2 ;  /* 0x00005802000085a7 */ /* 0x000f2400080010ff */
[----:B----4-:R-:W-:Y:S05]  /*8e40*/  @!P0 BRA `(.L_x_174) ;  /* 0xfffffffc00f08947 */ /* 0x010fea000383ffff */
[----:B------:R-:W-:Y:S05]  /*8e50*/  BRA `(.L_x_175) ;  /* 0xffffffc0002c7947 */ /* 0x000fea000383ffff */
.L_x_87:
[----:B--2---:R-:W-:-:S07]  /*8e60*/  MOV R0, UR21 ;  /* 0x0000001500007c02 */ /* 0x004fce0008000f00 */
.L_x_176:
[----:B--2---:R2:W4:Y:S02]  /*8e70*/  SYNCS.PHASECHK.TRANS64.TRYWAIT P0, [R0+URZ+0x60], R2 ;  /* 0x00006002000075a7 */ /* 0x00452400080011ff */
[----:B----4-:R-:W-:Y:S05]  /*8e80*/  @!P0 NANOSLEEP.SYNCS 0x989680 ;  /* 0x009896800000895d */ /* 0x010fea0003900000 */
[----:B------:R-:W4:Y:S02]  /*8e90*/  @!P0 SYNCS.PHASECHK.TRANS64 P0, [R0+URZ+0x60], R2 ;  /* 0x00006002000085a7 */ /* 0x000f2400080010ff */
[----:B----4-:R-:W-:Y:S05]  /*8ea0*/  @!P0 BRA `(.L_x_176) ;  /* 0xfffffffc00f08947 */ /* 0x010fea000383ffff */
[----:B------:R-:W-:Y:S05]  /*8eb0*/  BRA `(.L_x_177) ;  /* 0xffffffc0001c7947 */ /* 0x000fea000383ffff */
.L_x_89:
[----:B-1----:R1:W2:Y:S02]  /*8ec0*/  SYNCS.PHASECHK.TRANS64.TRYWAIT P0, [R3+URZ+0x80], R0 ;  /* 0x00008000030075a7 */ /* 0x0022a400080011ff */
[----:B--2---:R-:W-:Y:S05]  /*8ed0*/  @!P0 NANOSLEEP.SYNCS 0x989680 ;  /* 0x009896800000895d */ /* 0x004fea0003900000 */
[----:B------:R-:W2:Y:S02]  /*8ee0*/  @!P0 SYNCS.PHASECHK.TRANS64 P0, [R3+URZ+0x80], R0 ;  /* 0x00008000030085a7 */ /* 0x000ea400080010ff */
[----:B--2---:R-:W-:Y:S05]  /*8ef0*/  @!P0 BRA `(.L_x_89) ;  /* 0xfffffffc00f08947 */ /* 0x004fea000383ffff */
[----:B------:R-:W-:Y:S05]  /*8f00*/  BRA `(.L_x_178) ;  /* 0xffffffc000e87947 */ /* 0x000fea000383ffff */
.L_x_100:
[----:B-1----:R-:W-:Y:S04]  /*8f10*/  MOV R0, UR44 ;  /* 0x0000002c00007c02 */ /* 0x002fe80008000f00 */
[----:B------:R1:W2:Y:S03]  /*8f20*/  SYNCS.PHASECHK.TRANS64.TRYWAIT P1, [R0+URZ+0x30], R3 ;  /* 0x00003003000075a7 */ /* 0x0002a600080211ff */
[----:B--2---:R-:W-:Y:S05]  /*8f30*/  @!P1 NANOSLEEP.SYNCS 0x989680 ;  /* 0x009896800000995d */ /* 0x004fea0003900000 */
[----:B------:R-:W2:Y:S02]  /*8f40*/  @!P1 SYNCS.PHASECHK.TRANS64 P1, [R0+URZ+0x30], R3 ;  /* 0x00003003000095a7 */ /* 0x000ea400080210ff */
[----:B--2---:R-:W-:Y:S05]  /*8f50*/  @!P1 BRA `(.L_x_100) ;  /* 0xfffffffc00ec9947 */ /* 0x004fea000383ffff */
[----:B------:R-:W-:Y:S05]  /*8f60*/  BRA `(.L_x_99) ;  /* 0xffffffd0004c7947 */ /* 0x000fea000383ffff */
.L_x_102:
[----:B-1----:R1:W3:Y:S02]  /*8f70*/  SYNCS.PHASECHK.TRANS64.TRYWAIT P0, [R26+URZ+0xa0], R2 ;  /* 0x0000a0021a0075a7 */ /* 0x0022e400080011ff */
[----:B---3--:R-:W-:Y:S05]  /*8f80*/  @!P0 NANOSLEEP.SYNCS 0x989680 ;  /* 0x009896800000895d */ /* 0x008fea0003900000 */
[----:B------:R-:W3:Y:S02]  /*8f90*/  @!P0 SYNCS.PHASECHK.TRANS64 P0, [R26+URZ+0xa0], R2 ;  /* 0x0000a0021a0085a7 */ /* 0x000ee400080010ff */
[----:B---3--:R-:W-:Y:S05]  /*8fa0*/  @!P0 BRA `(.L_x_102) ;  /* 0xfffffffc00f08947 */ /* 0x008fea000383ffff */
[----:B------:R-:W-:Y:S05]  /*8fb0*/  BRA `(.L_x_101) ;  /* 0xffffffd000707947 */ /* 0x000fea000383ffff */
.L_x_111:
[----:B---3--:R3:W4:Y:S02]  /*8fc0*/  SYNCS.PHASECHK.TRANS64.TRYWAIT P0, [R4+URZ+0x30], R0 ;  /* 0x00003000040075a7 */ /* 0x00872400080011ff */
[----:B----4-:R-:W-:Y:S05]  /*8fd0*/  @!P0 NANOSLEEP.SYNCS 0x989680 ;  /* 0x009896800000895d */ /* 0x010fea0003900000 */
[----:B------:R-:W4:Y:S02]  /*8fe0*/  @!P0 SYNCS.PHASECHK.TRANS64 P0, [R4+URZ+0x30], R0 ;  /* 0x00003000040085a7 */ /* 0x000f2400080010ff */
[----:B----4-:R-:W-:Y:S05]  /*8ff0*/  @!P0 BRA `(.L_x_111) ;  /* 0xfffffffc00f08947 */ /* 0x010fea000383ffff */
[----:B------:R-:W-:Y:S05]  /*9000*/  BRA `(.L_x_110) ;  /* 0xffffffd8005c7947 */ /* 0x000fea000383ffff */
.L_x_119:
[----:B-1----:R1:W4:Y:S02]  /*9010*/  SYNCS.PHASECHK.TRANS64.TRYWAIT P0, [R2+URZ+0x30], R4 ;  /* 0x00003004020075a7 */ /* 0x00232400080011ff */
[----:B----4-:R-:W-:Y:S05]  /*9020*/  @!P0 NANOSLEEP.SYNCS 0x989680 ;  /* 0x009896800000895d */ /* 0x010fea0003900000 */
[----:B------:R-:W4:Y:S02]  /*9030*/  @!P0 SYNCS.PHASECHK.TRANS64 P0, [R2+URZ+0x30], R4 ;  /* 0x00003004020085a7 */ /* 0x000f2400080010ff */
[----:B----4-:R-:W-:Y:S05]  /*9040*/  @!P0 BRA `(.L_x_119) ;  /* 0xfffffffc00f08947 */ /* 0x010fea000383ffff */
[----:B------:R-:W-:Y:S05]  /*9050*/  BRA `(.L_x_118) ;  /* 0xffffffe0006c7947 */ /* 0x000fea000383ffff */
.L_x_127:
[----:B---3--:R3:W4:Y:S02]  /*9060*/  SYNCS.PHASECHK.TRANS64.TRYWAIT P0, [R3+URZ+0x30], R0 ;  /* 0x00003000030075a7 */ /* 0x00872400080011ff */
[----:B----4-:R-:W-:Y:S05]  /*9070*/  @!P0 NANOSLEEP.SYNCS 0x989680 ;  /* 0x009896800000895d */ /* 0x010fea0003900000 */
[----:B------:R-:W4:Y:S02]  /*9080*/  @!P0 SYNCS.PHASECHK.TRANS64 P0, [R3+URZ+0x30], R0 ;  /* 0x00003000030085a7 */ /* 0x000f2400080010ff */
[----:B----4-:R-:W-:Y:S05]  /*9090*/  @!P0 BRA `(.L_x_127) ;  /* 0xfffffffc00f08947 */ /* 0x010fea000383ffff */
[----:B------:R-:W-:Y:S05]  /*90a0*/  BRA `(.L_x_126) ;  /* 0xffffffe800787947 */ /* 0x000fea000383ffff */
        .weak           $__internal_0_$__cuda_sm10x_tcgen05_guardrail_trap_col_being_dealloced_not_returned_by_alloc
        .type           $__internal_0_$__cuda_sm10x_tcgen05_guardrail_trap_col_being_dealloced_not_returned_by_alloc,@function
        .size           $__internal_0_$__cuda_sm10x_tcgen05_guardrail_trap_col_being_dealloced_not_returned_by_alloc,($__internal_1_$__cuda_sm10x_tcgen05_guardrail_trap_phase_invalid_during_alloc - $__internal_0_$__cuda_sm10x_tcgen05_guardrail_trap_col_being_dealloced_not_returned_by_alloc)
$__internal_0_$__cuda_sm10x_tcgen05_guardrail_trap_col_being_dealloced_not_returned_by_alloc:
[----:B------:R-:W-:Y:S05]  /*90b0*/  BPT.TRAP 0x1 ;  /* 0x000000040000795c */ /* 0x000fea0000300000 */
[----:B------:R-:W-:-:S04]  /*90c0*/  HFMA2 R3, -RZ, RZ, 0, 0 ;  /* 0x00000000ff037431 */ /* 0x000fc800000001ff */
[----:B------:R-:W-:Y:S05]  /*90d0*/  RET.REL.NODEC R2 `(_ZN7cutlass13device_kernelINS_4gemm6kernel13GemmUniversalIN4cute5tupleIJiiiiEEENS1_10collective13CollectiveMmaINS1_35MainloopSm100TmaUmmaWarpSpecializedILi3ELi2ELi4ENS5_IJNS4_1CILi2EEENSA_ILi1EEESC_EEEEENS5_IJNSA_ILi64EEENSA_ILi128EEESF_EEENS_6half_tENS5_IJlSC_lEEESI_SJ_NS4_8TiledMMAINS4_8MMA_AtomIJNS4_20SM100_MMA_F16BF16_SSISI_SI_fLi64ELi128ELNS4_4UMMA5MajorE0ELSO_0ELNSN_7ScaleInE0ELSP_0EEEEEENS4_6LayoutINS5_IJSC_SC_SC_EEENS5_IJNSA_ILi0EEESU_SU_EEEEENS5_IJNS4_10UnderscoreESX_SX_EEEEENS4_13SM90_TMA_LOADENS4_14ComposedLayoutINS4_7SwizzleILi3ELi4ELi3EEENS4_18smem_ptr_flag_bitsILi16EEENSS_INS5_IJNSA_ILi8EEESF_EEENS5_IJSF_SC_EEEEEEEvNS4_8identityENS4_23SM90_TMA_LOAD_MULTICASTES1A_vS1B_EENS_8epilogue10collective18CollectiveEpilogueINS1E_23Sm100TmaWarpSpecializedILi4ELi2ELi16ELb1ELb0EEEJSH_NS5_IJNSS_ISF_SC_EENSS_INSA_ILi32EEESC_EEEEESI_SJ_SI_SJ_NS1E_6fusion15FusionCallbacksIS1I_NS1N_17LinearCombinationISI_fSI_fLNS_15FloatRoundStyleE2EEESH_S1M_JEEENS4_5SM1004TMEM4LOAD26SM100_TMEM_LOAD_16dp256b4xES10_NS11_INS12_ILi2ELi4ELi3EEES15_NSS_INS5_IJS16_S1K_EEENS5_IJS1K_SC_EEEEEEENS4_17SM75_U32x4_LDSM_NENS4_14SM90_TMA_STOREES21_NS4_17SM90_U32x4_STSM_NENS4_39AutoVectorizingCopyWithAssumedAlignmentILi128EEEEEEvvEEEEvNT_6ParamsE) ;  /* 0xffffff6c02c87950 */ /* 0x000fea0003c3ffff */
        .weak           $__internal_1_$__cuda_sm10x_tcgen05_guardrail_trap_phase_invalid_during_alloc
        .type           $__internal_1_$__cuda_sm10x_tcgen05_guardrail_trap_phase_invalid_during_alloc,@function
        .size           $__internal_1_$__cuda_sm10x_tcgen05_guardrail_trap_phase_invalid_during_alloc,($__internal_2_$__cuda_sm10x_tcgen05_guardrail_trap_unallocated_columns_being_dealloced - $__internal_1_$__cuda_sm10x_tcgen05_guardrail_trap_phase_invalid_during_alloc)
$__internal_1_$__cuda_sm10x_tcgen05_guardrail_trap_phase_invalid_during_alloc:
[----:B------:R-:W-:Y:S05]  /*90e0*/  BPT.TRAP 0x1 ;  /* 0x000000040000795c */ /* 0x000fea0000300000 */
[----:B------:R-:W-:-:S04]  /*90f0*/  MOV R5, 0x0 ;  /* 0x0000000000057802 */ /* 0x000fc80000000f00 */
[----:B------:R-:W-:Y:S05]  /*9100*/  RET.REL.NODEC R4 `(_ZN7cutlass13device_kernelINS_4gemm6kernel13GemmUniversalIN4cute5tupleIJiiiiEEENS1_10collective13CollectiveMmaINS1_35MainloopSm100TmaUmmaWarpSpecializedILi3ELi2ELi4ENS5_IJNS4_1CILi2EEENSA_ILi1EEESC_EEEEENS5_IJNSA_ILi64EEENSA_ILi128EEESF_EEENS_6half_tENS5_IJlSC_lEEESI_SJ_NS4_8TiledMMAINS4_8MMA_AtomIJNS4_20SM100_MMA_F16BF16_SSISI_SI_fLi64ELi128ELNS4_4UMMA5MajorE0ELSO_0ELNSN_7ScaleInE0ELSP_0EEEEEENS4_6LayoutINS5_IJSC_SC_SC_EEENS5_IJNSA_ILi0EEESU_SU_EEEEENS5_IJNS4_10UnderscoreESX_SX_EEEEENS4_13SM90_TMA_LOADENS4_14ComposedLayoutINS4_7SwizzleILi3ELi4ELi3EEENS4_18smem_ptr_flag_bitsILi16EEENSS_INS5_IJNSA_ILi8EEESF_EEENS5_IJSF_SC_EEEEEEEvNS4_8identityENS4_23SM90_TMA_LOAD_MULTICASTES1A_vS1B_EENS_8epilogue10collective18CollectiveEpilogueINS1E_23Sm100TmaWarpSpecializedILi4ELi2ELi16ELb1ELb0EEEJSH_NS5_IJNSS_ISF_SC_EENSS_INSA_ILi32EEESC_EEEEESI_SJ_SI_SJ_NS1E_6fusion15FusionCallbacksIS1I_NS1N_17LinearCombinationISI_fSI_fLNS_15FloatRoundStyleE2EEESH_S1M_JEEENS4_5SM1004TMEM4LOAD26SM100_TMEM_LOAD_16dp256b4xES10_NS11_INS12_ILi2ELi4ELi3EEES15_NSS_INS5_IJS16_S1K_EEENS5_IJS1K_SC_EEEEEEENS4_17SM75_U32x4_LDSM_NENS4_14SM90_TMA_STOREES21_NS4_17SM90_U32x4_STSM_NENS4_39AutoVectorizingCopyWithAssumedAlignmentILi128EEEEEEvvEEEEvNT_6ParamsE) ;  /* 0xffffff6c04bc7950 */ /* 0x000fea0003c3ffff */
        .weak           $__internal_2_$__cuda_sm10x_tcgen05_guardrail_trap_unallocated_columns_being_dealloced
        .type           $__internal_2_$__cuda_sm10x_tcgen05_guardrail_trap_unallocated_columns_being_dealloced,@function
        .size           $__internal_2_$__cuda_sm10x_tcgen05_guardrail_trap_unallocated_columns_being_dealloced,(.L_x_180 - $__internal_2_$__cuda_sm10x_tcgen05_guardrail_trap_unallocated_columns_being_dealloced)
$__internal_2_$__cuda_sm10x_tcgen05_guardrail_trap_unallocated_columns_being_dealloced:
[----:B------:R-:W-:Y:S05]  /*9110*/  BPT.TRAP 0x1 ;  /* 0x000000040000795c */ /* 0x000fea0000300000 */
[----:B------:R-:W-:-:S04]  /*9120*/  HFMA2 R3, -RZ, RZ, 0, 0 ;  /* 0x00000000ff037431 */ /* 0x000fc800000001ff */
[----:B------:R-:W-:Y:S05]  /*9130*/  RET.REL.NODEC R2 `(_ZN7cutlass13device_kernelINS_4gemm6kernel13GemmUniversalIN4cute5tupleIJiiiiEEENS1_10collective13CollectiveMmaINS1_35MainloopSm100TmaUmmaWarpSpecializedILi3ELi2ELi4ENS5_IJNS4_1CILi2EEENSA_ILi1EEESC_EEEEENS5_IJNSA_ILi64EEENSA_ILi128EEESF_EEENS_6half_tENS5_IJlSC_lEEESI_SJ_NS4_8TiledMMAINS4_8MMA_AtomIJNS4_20SM100_MMA_F16BF16_SSISI_SI_fLi64ELi128ELNS4_4UMMA5MajorE0ELSO_0ELNSN_7ScaleInE0ELSP_0EEEEEENS4_6LayoutINS5_IJSC_SC_SC_EEENS5_IJNSA_ILi0EEESU_SU_EEEEENS5_IJNS4_10UnderscoreESX_SX_EEEEENS4_13SM90_TMA_LOADENS4_14ComposedLayoutINS4_7SwizzleILi3ELi4ELi3EEENS4_18smem_ptr_flag_bitsILi16EEENSS_INS5_IJNSA_ILi8EEESF_EEENS5_IJSF_SC_EEEEEEEvNS4_8identityENS4_23SM90_TMA_LOAD_MULTICASTES1A_vS1B_EENS_8epilogue10collective18CollectiveEpilogueINS1E_23Sm100TmaWarpSpecializedILi4ELi2ELi16ELb1ELb0EEEJSH_NS5_IJNSS_ISF_SC_EENSS_INSA_ILi32EEESC_EEEEESI_SJ_SI_SJ_NS1E_6fusion15FusionCallbacksIS1I_NS1N_17LinearCombinationISI_fSI_fLNS_15FloatRoundStyleE2EEESH_S1M_JEEENS4_5SM1004TMEM4LOAD26SM100_TMEM_LOAD_16dp256b4xES10_NS11_INS12_ILi2ELi4ELi3EEES15_NSS_INS5_IJS16_S1K_EEENS5_IJS1K_SC_EEEEEEENS4_17SM75_U32x4_LDSM_NENS4_14SM90_TMA_STOREES21_NS4_17SM90_U32x4_STSM_NENS4_39AutoVectorizingCopyWithAssumedAlignmentILi128EEEEEEvvEEEEvNT_6ParamsE) ;  /* 0xffffff6c02b07950 */ /* 0x000fea0003c3ffff */
.L_x_179:
[----:B------:R-:W-:-:S00]  /*9140*/  BRA `(.L_x_179) ;  /* 0xfffffffc00fc7947 */ /* 0x000fc0000383ffff */
[----:B------:R-:W-:-:S00]  /*9150*/  NOP ;  /* 0x0000000000007918 */ /* 0x000fc00000000000 */
        /* <DEDUP_REMOVED lines=10> */
.L_x_180:


//--------------------- .nv.global.init           --------------------------
	.section	.nv.global.init,"aw",@progbits
.nv.global.init:
	.type		$str$27,@object
	.size		$str$27,($str$28 - $str$27)
$str$27:
        /*0000*/ 	.byte	0x28, 0x61, 0x64, 0x64, 0x72, 0x65, 0x73, 0x73, 0x20, 0x26, 0x20, 0x6d, 0x61, 0x73, 0x6b, 0x29
        /*0010*/ 	.byte	0x20, 0x3d, 0x3d, 0x20, 0x30, 0x00
	.type		$str$28,@object
	.size		$str$28,($str$26 - $str$28)
$str$28:
        /*0016*/ 	.byte	0x2f, 0x74, 0x6d, 0x70, 0x2f, 0x63, 0x75, 0x74, 0x6c, 0x61, 0x73, 0x73, 0x5f, 0x73, 0x77, 0x65
        /*0026*/ 	.byte	0x65, 0x70, 0x5f, 0x73, 0x72, 0x63, 0x2f, 0x69, 0x6e, 0x63, 0x6c, 0x75, 0x64, 0x65, 0x2f, 0x63
        /*0036*/ 	.byte	0x75, 0x74, 0x65, 0x2f, 0x70, 0x6f, 0x69, 0x6e, 0x74, 0x65, 0x72, 0x5f, 0x66, 0x6c, 0x61, 0x67
        /*0046*/ 	.byte	0x67, 0x65, 0x64, 0x2e, 0x68, 0x70, 0x70, 0x00
	.type		$str$26,@object
	.size		$str$26,($str$25 - $str$26)
$str$26:
        /*004e*/ 	.byte	0x2f, 0x74, 0x6d, 0x70, 0x2f, 0x63, 0x75, 0x74, 0x6c, 0x61, 0x73, 0x73, 0x5f, 0x73, 0x77, 0x65
        /*005e*/ 	.byte	0x65, 0x70, 0x5f, 0x73, 0x72, 0x63, 0x2f, 0x69, 0x6e, 0x63, 0x6c, 0x75, 0x64, 0x65, 0x2f, 0x63
        /*006e*/ 	.byte	0x75, 0x74, 0x65, 0x2f, 0x61, 0x74, 0x6f, 0x6d, 0x2f, 0x63, 0x6f, 0x70, 0x79, 0x5f, 0x74, 0x72
        /*007e*/ 	.byte	0x61, 0x69, 0x74, 0x73, 0x5f, 0x73, 0x6d, 0x31, 0x30, 0x30, 0x2e, 0x68, 0x70, 0x70, 0x00
	.type		$str$25,@object
	.size		$str$25,(__unnamed_1 - $str$25)
$str$25:
        /*008d*/ 	.byte	0x28, 0x28, 0x75, 0x69, 0x6e, 0x74, 0x33, 0x32, 0x5f, 0x74, 0x28, 0x74, 0x68, 0x72, 0x65, 0x61
        /*009d*/ 	.byte	0x64, 0x49, 0x64, 0x78, 0x2e, 0x78, 0x29, 0x20, 0x2f, 0x20, 0x33, 0x32, 0x29, 0x20, 0x25, 0x20
        /*00ad*/ 	.byte	0x34, 0x29, 0x20, 0x3d, 0x3d, 0x20, 0x28, 0x28, 0x28, 0x74, 0x6d, 0x65, 0x6d, 0x5f, 0x61, 0x64
        /*00bd*/ 	.byte	0x64, 0x72, 0x20, 0x3e, 0x3e, 0x20, 0x31, 0x36, 0x29, 0x20, 0x2f, 0x20, 0x33, 0x32, 0x29, 0x20
        /*00cd*/ 	.byte	0x25, 0x20, 0x34, 0x29, 0x00
	.type		__unnamed_1,@object
	.size		__unnamed_1,(__unnamed_2 - __unnamed_1)
__unnamed_1:
        /*00d2*/ 	.byte	0x61, 0x75, 0x74, 0x6f, 0x20, 0x63, 0x75, 0x74, 0x65, 0x3a, 0x3a, 0x61, 0x73, 0x5f, 0x70, 0x6f
        /* <DEDUP_REMOVED lines=24> */
        /*0262*/ 	.byte	0x3e, 0x3e, 0x3e, 0x5d, 0x00
	.type		__unnamed_2,@object
	.size		__unnamed_2,(.L_2 - __unnamed_2)
__unnamed_2:
        /* <DEDUP_REMOVED lines=46> */
.L_2:


//--------------------- .nv.shared._ZN7cutlass13device_kernelINS_4gemm6kernel13GemmUniversalIN4cute5tupleIJiiiiEEENS1_10collective13CollectiveMmaINS1_35MainloopSm100TmaUmmaWarpSpecializedILi3ELi2ELi4ENS5_IJNS4_1CILi2EEENSA_ILi1EEESC_EEEEENS5_IJNSA_ILi64EEENSA_ILi128EEESF_EEENS_6half_tENS5_IJlSC_lEEESI_SJ_NS4_8TiledMMAINS4_8MMA_AtomIJNS4_20SM100_MMA_F16BF16_SSISI_SI_fLi64ELi128ELNS4_4UMMA5MajorE0ELSO_0ELNSN_7ScaleInE0ELSP_0EEEEEENS4_6LayoutINS5_IJSC_SC_SC_EEENS5_IJNSA_ILi0EEESU_SU_EEEEENS5_IJNS4_10UnderscoreESX_SX_EEEEENS4_13SM90_TMA_LOADENS4_14ComposedLayoutINS4_7SwizzleILi3ELi4ELi3EEENS4_18smem_ptr_flag_bitsILi16EEENSS_INS5_IJNSA_ILi8EEESF_EEENS5_IJSF_SC_EEEEEEEvNS4_8identityENS4_23SM90_TMA_LOAD_MULTICASTES1A_vS1B_EENS_8epilogue10collective18CollectiveEpilogueINS1E_23Sm100TmaWarpSpecializedILi4ELi2ELi16ELb1ELb0EEEJSH_NS5_IJNSS_ISF_SC_EENSS_INSA_ILi32EEESC_EEEEESI_SJ_SI_SJ_NS1E_6fusion15FusionCallbacksIS1I_NS1N_17LinearCombinationISI_fSI_fLNS_15FloatRoundStyleE2EEESH_S1M_JEEENS4_5SM1004TMEM4LOAD26SM100_TMEM_LOAD_16dp256b4xES10_NS11_INS12_ILi2ELi4ELi3EEES15_NSS_INS5_IJS16_S1K_EEENS5_IJS1K_SC_EEEEEEENS4_17SM75_U32x4_LDSM_NENS4_14SM90_TMA_STOREES21_NS4_17SM90_U32x4_STSM_NENS4_39AutoVectorizingCopyWithAssumedAlignmentILi128EEEEEEvvEEEEvNT_6ParamsE --------------------------
	.section	.nv.shared._ZN7cutlass13device_kernelINS_4gemm6kernel13GemmUniversalIN4cute5tupleIJiiiiEEENS1_10collective13CollectiveMmaINS1_35MainloopSm100TmaUmmaWarpSpecializedILi3ELi2ELi4ENS5_IJNS4_1CILi2EEENSA_ILi1EEESC_EEEEENS5_IJNSA_ILi64EEENSA_ILi128EEESF_EEENS_6half_tENS5_IJlSC_lEEESI_SJ_NS4_8TiledMMAINS4_8MMA_AtomIJNS4_20SM100_MMA_F16BF16_SSISI_SI_fLi64ELi128ELNS4_4UMMA5MajorE0ELSO_0ELNSN_7ScaleInE0ELSP_0EEEEEENS4_6LayoutINS5_IJSC_SC_SC_EEENS5_IJNSA_ILi0EEESU_SU_EEEEENS5_IJNS4_10UnderscoreESX_SX_EEEEENS4_13SM90_TMA_LOADENS4_14ComposedLayoutINS4_7SwizzleILi3ELi4ELi3EEENS4_18smem_ptr_flag_bitsILi16EEENSS_INS5_IJNSA_ILi8EEESF_EEENS5_IJSF_SC_EEEEEEEvNS4_8identityENS4_23SM90_TMA_LOAD_MULTICASTES1A_vS1B_EENS_8epilogue10collective18CollectiveEpilogueINS1E_23Sm100TmaWarpSpecializedILi4ELi2ELi16ELb1ELb0EEEJSH_NS5_IJNSS_ISF_SC_EENSS_INSA_ILi32EEESC_EEEEESI_SJ_SI_SJ_NS1E_6fusion15FusionCallbacksIS1I_NS1N_17LinearCombinationISI_fSI_fLNS_15FloatRoundStyleE2EEESH_S1M_JEEENS4_5SM1004TMEM4LOAD26SM100_TMEM_LOAD_16dp256b4xES10_NS11_INS12_ILi2ELi4ELi3EEES15_NSS_INS5_IJS16_S1K_EEENS5_IJS1K_SC_EEEEEEENS4_17SM75_U32x4_LDSM_NENS4_14SM90_TMA_STOREES21_NS4_17SM90_U32x4_STSM_NENS4_39AutoVectorizingCopyWithAssumedAlignmentILi128EEEEEEvvEEEEvNT_6ParamsE,"aw",@nobits
	.sectionflags	@""
	.align	16
	.zero		1024


//--------------------- .nv.shared.reserved.0     --------------------------
	.section	.nv.shared.reserved.0,"aw",@nobits
	.weak		__nv_reservedSMEM_offset_0_alias
	.size		__nv_reservedSMEM_offset_0_alias, 0, 64
	.other		__nv_reservedSMEM_offset_0_alias,@"STO_CUDA_RESERVED_SHARED STV_DEFAULT"
__nv_reservedSMEM_offset_0_alias:
	.zero		0
.nv.shared.reserved.0:
	.zero		64
	.weak		__nv_reservedSMEM_tcgen05_partition
	.type		__nv_reservedSMEM_tcgen05_partition,@object
	.size		__nv_reservedSMEM_tcgen05_partition,(.L_0 - __nv_reservedSMEM_tcgen05_partition)
__nv_reservedSMEM_tcgen05_partition:
	.zero		32
.L_0:


//--------------------- .nv.global                --------------------------
	.section	.nv.global,"aw",@nobits
.nv.global:
	.type		_ZN39_INTERNAL_88c06db8_4_k_cu_d492d50c_71714cute1_E,@object
	.size		_ZN39_INTERNAL_88c06db8_4_k_cu_d492d50c_71714cute1_E,(_ZN39_INTERNAL_88c06db8_4_k_cu_d492d50c_71714cuda3std3__45__cpo6cbeginE - _ZN39_INTERNAL_88c06db8_4_k_cu_d492d50c_71714cute1_E)
_ZN39_INTERNAL_88c06db8_4_k_cu_d492d50c_71714cute1_E:
	.zero		1
	.type		_ZN39_INTERNAL_88c06db8_4_k_cu_d492d50c_71714cuda3std3__45__cpo6cbeginE,@object
	.size		_ZN39_INTERNAL_88c06db8_4_k_cu_d492d50c_71714cuda3std3__45__cpo6cbeginE,(_ZN39_INTERNAL_88c06db8_4_k_cu_d492d50c_71714cuda3std3__48in_placeE - _ZN39_INTERNAL_88c06db8_4_k_cu_d492d50c_71714cuda3std3__45__cpo6cbeginE)
_ZN39_INTERNAL_88c06db8_4_k_cu_d492d50c_71714cuda3std3__45__cpo6cbeginE:
	.zero		1
	.type		_ZN39_INTERNAL_88c06db8_4_k_cu_d492d50c_71714cuda3std3__48in_placeE,@object
	.size		_ZN39_INTERNAL_88c06db8_4_k_cu_d492d50c_71714cuda3std3__48in_placeE,(_ZN39_INTERNAL_88c06db8_4_k_cu_d492d50c_71714cuda3std6ranges3__45__cpo9iter_moveE - _ZN39_INTERNAL_88c06db8_4_k_cu_d492d50c_71714cuda3std3__48in_placeE)
_ZN39_INTERNAL_88c06db8_4_k_cu_d492d50c_71714cuda3std3__48in_placeE:
	.zero		1
	.type		_ZN39_INTERNAL_88c06db8_4_k_cu_d492d50c_71714cuda3std6ranges3__45__cpo9iter_moveE,@object
	.size		_ZN39_INTERNAL_88c06db8_4_k_cu_d492d50c_71714cuda3std6ranges3__45__cpo9iter_moveE,(_ZN39_INTERNAL_88c06db8_4_k_cu_d492d50c_71714cuda3std3__45__cpo5beginE - _ZN39_INTERNAL_88c06db8_4_k_cu_d492d50c_71714cuda3std6ranges3__45__cpo9iter_moveE)
_ZN39_INTERNAL_88c06db8_4_k_cu_d492d50c_71714cuda3std6ranges3__45__cpo9iter_moveE:
	.zero		1
	.type		_ZN39_INTERNAL_88c06db8_4_k_cu_d492d50c_71714cuda3std3__45__cpo5beginE,@object
	.size		_ZN39_INTERNAL_88c06db8_4_k_cu_d492d50c_71714cuda3std3__45__cpo5beginE,(_ZN39_INTERNAL_88c06db8_4_k_cu_d492d50c_71714cuda3std3__441_GLOBAL__N__88c06db8_4_k_cu_d492d50c_71716ignoreE - _ZN39_INTERNAL_88c06db8_4_k_cu_d492d50c_71714cuda3std3__45__cpo5beginE)
_ZN39_INTERNAL_88c06db8_4_k_cu_d492d50c_71714cuda3std3__45__cpo5beginE:
	.zero		1
	.type		_ZN39_INTERNAL_88c06db8_4_k_cu_d492d50c_71714cuda3std3__441_GLOBAL__N__88c06db8_4_k_cu_d492d50c_71716ignoreE,@object
	.size		_ZN39_INTERNAL_88c06db8_4_k_cu_d492d50c_71714cuda3std3__441_GLOBAL__N__88c06db8_4_k_cu_d492d50c_71716ignoreE,(_ZN39_INTERNAL_88c06db8_4_k_cu_d492d50c_71714cute7productE - _ZN39_INTERNAL_88c06db8_4_k_cu_d492d50c_71714cuda3std3__441_GLOBAL__N__88c06db8_4_k_cu_d492d50c_71716ignoreE)
_ZN39_INTERNAL_88c06db8_4_k_cu_d492d50c_71714cuda3std3__441_GLOBAL__N__88c06db8_4_k_cu_d492d50c_71716ignoreE:
	.zero		1
	.type		_ZN39_INTERNAL_88c06db8_4_k_cu_d492d50c_71714cute7productE,@object
	.size		_ZN39_INTERNAL_88c06db8_4_k_cu_d492d50c_71714cute7productE,(_ZN39_INTERNAL_88c06db8_4_k_cu_d492d50c_71714cuda3std3__45__cpo3endE - _ZN39_INTERNAL_88c06db8_4_k_cu_d492d50c_71714cute7productE)
_ZN39_INTERNAL_88c06db8_4_k_cu_d492d50c_71714cute7productE:
	.zero		1
	.type		_ZN39_INTERNAL_88c06db8_4_k_cu_d492d50c_71714cuda3std3__45__cpo3endE,@object
	.size		_ZN39_INTERNAL_88c06db8_4_k_cu_d492d50c_71714cuda3std3__45__cpo3endE,(_ZN39_INTERNAL_88c06db8_4_k_cu_d492d50c_71714cuda3std3__419piecewise_constructE - _ZN39_INTERNAL_88c06db8_4_k_cu_d492d50c_71714cuda3std3__45__cpo3endE)
_ZN39_INTERNAL_88c06db8_4_k_cu_d492d50c_71714cuda3std3__45__cpo3endE:
	.zero		1
	.type		_ZN39_INTERNAL_88c06db8_4_k_cu_d492d50c_71714cuda3std3__419piecewise_constructE,@object
	.size		_ZN39_INTERNAL_88c06db8_4_k_cu_d492d50c_71714cuda3std3__419piecewise_constructE,(_ZN39_INTERNAL_88c06db8_4_k_cu_d492d50c_71714cuda3std3__45__cpo4cendE - _ZN39_INTERNAL_88c06db8_4_k_cu_d492d50c_71714cuda3std3__419piecewise_constructE)
_ZN39_INTERNAL_88c06db8_4_k_cu_d492d50c_71714cuda3std3__419piecewise_constructE:
	.zero		1
	.type		_ZN39_INTERNAL_88c06db8_4_k_cu_d492d50c_71714cuda3std3__45__cpo4cendE,@object
	.size		_ZN39_INTERNAL_88c06db8_4_k_cu_d492d50c_71714cuda3std3__45__cpo4cendE,(_ZN39_INTERNAL_88c06db8_4_k_cu_d492d50c_71714cuda3std6ranges3__45__cpo4swapE - _ZN39_INTERNAL_88c06db8_4_k_cu_d492d50c_71714cuda3std3__45__cpo4cendE)
_ZN39_INTERNAL_88c06db8_4_k_cu_d492d50c_71714cuda3std3__45__cpo4cendE:
	.zero		1
	.type		_ZN39_INTERNAL_88c06db8_4_k_cu_d492d50c_71714cuda3std6ranges3__45__cpo4swapE,@object
	.size		_ZN39_INTERNAL_88c06db8_4_k_cu_d492d50c_71714cuda3std6ranges3__45__cpo4swapE,(.L_10 - _ZN39_INTERNAL_88c06db8_4_k_cu_d492d50c_71714cuda3std6ranges3__45__cpo4swapE)
_ZN39_INTERNAL_88c06db8_4_k_cu_d492d50c_71714cuda3std6ranges3__45__cpo4swapE:
	.zero		1
.L_10:


//--------------------- .nv.constant0._ZN7cutlass13device_kernelINS_4gemm6kernel13GemmUniversalIN4cute5tupleIJiiiiEEENS1_10collective13CollectiveMmaINS1_35MainloopSm100TmaUmmaWarpSpecializedILi3ELi2ELi4ENS5_IJNS4_1CILi2EEENSA_ILi1EEESC_EEEEENS5_IJNSA_ILi64EEENSA_ILi128EEESF_EEENS_6half_tENS5_IJlSC_lEEESI_SJ_NS4_8TiledMMAINS4_8MMA_AtomIJNS4_20SM100_MMA_F16BF16_SSISI_SI_fLi64ELi128ELNS4_4UMMA5MajorE0ELSO_0ELNSN_7ScaleInE0ELSP_0EEEEEENS4_6LayoutINS5_IJSC_SC_SC_EEENS5_IJNSA_ILi0EEESU_SU_EEEEENS5_IJNS4_10UnderscoreESX_SX_EEEEENS4_13SM90_TMA_LOADENS4_14ComposedLayoutINS4_7SwizzleILi3ELi4ELi3EEENS4_18smem_ptr_flag_bitsILi16EEENSS_INS5_IJNSA_ILi8EEESF_EEENS5_IJSF_SC_EEEEEEEvNS4_8identityENS4_23SM90_TMA_LOAD_MULTICASTES1A_vS1B_EENS_8epilogue10collective18CollectiveEpilogueINS1E_23Sm100TmaWarpSpecializedILi4ELi2ELi16ELb1ELb0EEEJSH_NS5_IJNSS_ISF_SC_EENSS_INSA_ILi32EEESC_EEEEESI_SJ_SI_SJ_NS1E_6fusion15FusionCallbacksIS1I_NS1N_17LinearCombinationISI_fSI_fLNS_15FloatRoundStyleE2EEESH_S1M_JEEENS4_5SM1004TMEM4LOAD26SM100_TMEM_LOAD_16dp256b4xES10_NS11_INS12_ILi2ELi4ELi3EEES15_NSS_INS5_IJS16_S1K_EEENS5_IJS1K_SC_EEEEEEENS4_17SM75_U32x4_LDSM_NENS4_14SM90_TMA_STOREES21_NS4_17SM90_U32x4_STSM_NENS4_39AutoVectorizingCopyWithAssumedAlignmentILi128EEEEEEvvEEEEvNT_6ParamsE --------------------------
	.section	.nv.constant0._ZN7cutlass13device_kernelINS_4gemm6kernel13GemmUniversalIN4cute5tupleIJiiiiEEENS1_10collective13CollectiveMmaINS1_35MainloopSm100TmaUmmaWarpSpecializedILi3ELi2ELi4ENS5_IJNS4_1CILi2EEENSA_ILi1EEESC_EEEEENS5_IJNSA_ILi64EEENSA_ILi128EEESF_EEENS_6half_tENS5_IJlSC_lEEESI_SJ_NS4_8TiledMMAINS4_8MMA_AtomIJNS4_20SM100_MMA_F16BF16_SSISI_SI_fLi64ELi128ELNS4_4UMMA5MajorE0ELSO_0ELNSN_7ScaleInE0ELSP_0EEEEEENS4_6LayoutINS5_IJSC_SC_SC_EEENS5_IJNSA_ILi0EEESU_SU_EEEEENS5_IJNS4_10UnderscoreESX_SX_EEEEENS4_13SM90_TMA_LOADENS4_14ComposedLayoutINS4_7SwizzleILi3ELi4ELi3EEENS4_18smem_ptr_flag_bitsILi16EEENSS_INS5_IJNSA_ILi8EEESF_EEENS5_IJSF_SC_EEEEEEEvNS4_8identityENS4_23SM90_TMA_LOAD_MULTICASTES1A_vS1B_EENS_8epilogue10collective18CollectiveEpilogueINS1E_23Sm100TmaWarpSpecializedILi4ELi2ELi16ELb1ELb0EEEJSH_NS5_IJNSS_ISF_SC_EENSS_INSA_ILi32EEESC_EEEEESI_SJ_SI_SJ_NS1E_6fusion15FusionCallbacksIS1I_NS1N_17LinearCombinationISI_fSI_fLNS_15FloatRoundStyleE2EEESH_S1M_JEEENS4_5SM1004TMEM4LOAD26SM100_TMEM_LOAD_16dp256b4xES10_NS11_INS12_ILi2ELi4ELi3EEES15_NSS_INS5_IJS16_S1K_EEENS5_IJS1K_SC_EEEEEEENS4_17SM75_U32x4_LDSM_NENS4_14SM90_TMA_STOREES21_NS4_17SM90_U32x4_STSM_NENS4_39AutoVectorizingCopyWithAssumedAlignmentILi128EEEEEEvvEEEEvNT_6ParamsE,"a",@progbits
	.sectionflags	@""
	.align	4
.nv.constant0._ZN7cutlass13device_kernelINS_4gemm6kernel13GemmUniversalIN4cute5tupleIJiiiiEEENS1_10collective13CollectiveMmaINS1_35MainloopSm100TmaUmmaWarpSpecializedILi3ELi2ELi4ENS5_IJNS4_1CILi2EEENSA_ILi1EEESC_EEEEENS5_IJNSA_ILi64EEENSA_ILi128EEESF_EEENS_6half_tENS5_IJlSC_lEEESI_SJ_NS4_8TiledMMAINS4_8MMA_AtomIJNS4_20SM100_MMA_F16BF16_SSISI_SI_fLi64ELi128ELNS4_4UMMA5MajorE0ELSO_0ELNSN_7ScaleInE0ELSP_0EEEEEENS4_6LayoutINS5_IJSC_SC_SC_EEENS5_IJNSA_ILi0EEESU_SU_EEEEENS5_IJNS4_10UnderscoreESX_SX_EEEEENS4_13SM90_TMA_LOADENS4_14ComposedLayoutINS4_7SwizzleILi3ELi4ELi3EEENS4_18smem_ptr_flag_bitsILi16EEENSS_INS5_IJNSA_ILi8EEESF_EEENS5_IJSF_SC_EEEEEEEvNS4_8identityENS4_23SM90_TMA_LOAD_MULTICASTES1A_vS1B_EENS_8epilogue10collective18CollectiveEpilogueINS1E_23Sm100TmaWarpSpecializedILi4ELi2ELi16ELb1ELb0EEEJSH_NS5_IJNSS_ISF_SC_EENSS_INSA_ILi32EEESC_EEEEESI_SJ_SI_SJ_NS1E_6fusion15FusionCallbacksIS1I_NS1N_17LinearCombinationISI_fSI_fLNS_15FloatRoundStyleE2EEESH_S1M_JEEENS4_5SM1004TMEM4LOAD26SM100_TMEM_LOAD_16dp256b4xES10_NS11_INS12_ILi2ELi4ELi3EEES15_NSS_INS5_IJS16_S1K_EEENS5_IJS1K_SC_EEEEEEENS4_17SM75_U32x4_LDSM_NENS4_14SM90_TMA_STOREES21_NS4_17SM90_U32x4_STSM_NENS4_39AutoVectorizingCopyWithAssumedAlignmentILi128EEEEEEvvEEEEvNT_6ParamsE:
	.zero		2944


//--------------------- SYMBOLS --------------------------

	.type		.nv.reservedSmem.offset0,@object
	.size		.nv.reservedSmem.offset0,0x4
	.type		.nv.reservedSmem.cap,@object
	.size		.nv.reservedSmem.cap,0x4
	.type		__assertfail,@function
